//
// Generated by NVIDIA NVVM Compiler
//
// Compiler Build ID: CL-36424714
// Cuda compilation tools, release 13.0, V13.0.88
// Based on NVVM 20.0.0
//

.version 9.0
.target sm_100
.address_size 64

	// .globl	matmul

.visible .entry matmul(
	.param .u64 .ptr .align 1 matmul_param_0,
	.param .u64 .ptr .align 1 matmul_param_1,
	.param .u64 .ptr .align 1 matmul_param_2,
	.param .u32 matmul_param_3
)
{
	.reg .pred 	%p<12>;
	.reg .b32 	%r<13>;
	.reg .b32 	%f<68>;
	.reg .b64 	%rd<73>;

	ld.param.u64 	%rd23, [matmul_param_0];
	ld.param.u64 	%rd24, [matmul_param_1];
	ld.param.u64 	%rd22, [matmul_param_2];
	ld.param.u32 	%r1, [matmul_param_3];
	cvta.to.global.u64 	%rd1, %rd24;
	cvta.to.global.u64 	%rd2, %rd23;
	mov.u32 	%r2, %ctaid.y;
	mov.u32 	%r3, %ntid.y;
	mov.u32 	%r4, %tid.y;
	mad.lo.s32 	%r5, %r2, %r3, %r4;
	cvt.u64.u32 	%rd3, %r5;
	mov.u32 	%r6, %ctaid.x;
	mov.u32 	%r7, %ntid.x;
	mov.u32 	%r8, %tid.x;
	mad.lo.s32 	%r9, %r6, %r7, %r8;
	cvt.u64.u32 	%rd4, %r9;
	setp.ge.u32 	%p1, %r5, %r1;
	cvt.s64.s32 	%rd5, %r1;
	setp.ge.u64 	%p2, %rd4, %rd5;
	mov.f32 	%f67, 0f00000000;
	or.pred  	%p3, %p1, %p2;
	@%p3 bra 	$L__BB0_12;
	mul.lo.s64 	%rd6, %rd5, %rd3;
	setp.lt.u32 	%p4, %r1, 8;
	mov.f32 	%f67, 0f00000000;
	mov.b64 	%rd71, 0;
	@%p4 bra 	$L__BB0_4;
	and.b64  	%rd71, %rd5, -8;
	shl.b64 	%rd26, %rd4, 2;
	add.s64 	%rd68, %rd1, %rd26;
	shl.b64 	%rd9, %rd5, 5;
	shl.b64 	%rd27, %rd6, 2;
	add.s64 	%rd28, %rd27, %rd2;
	add.s64 	%rd67, %rd28, 16;
	mov.f32 	%f67, 0f00000000;
	mov.u64 	%rd69, %rd71;
$L__BB0_3:
	.pragma "nounroll";
	ld.global.f32 	%f17, [%rd67+-16];
	ld.global.f32 	%f18, [%rd68];
	fma.rn.f32 	%f19, %f17, %f18, %f67;
	ld.global.f32 	%f20, [%rd67+-12];
	shl.b64 	%rd29, %rd5, 2;
	add.s64 	%rd30, %rd68, %rd29;
	ld.global.f32 	%f21, [%rd30];
	fma.rn.f32 	%f22, %f20, %f21, %f19;
	ld.global.f32 	%f23, [%rd67+-8];
	add.s64 	%rd31, %rd30, %rd29;
	ld.global.f32 	%f24, [%rd31];
	fma.rn.f32 	%f25, %f23, %f24, %f22;
	ld.global.f32 	%f26, [%rd67+-4];
	add.s64 	%rd32, %rd31, %rd29;
	ld.global.f32 	%f27, [%rd32];
	fma.rn.f32 	%f28, %f26, %f27, %f25;
	ld.global.f32 	%f29, [%rd67];
	add.s64 	%rd33, %rd32, %rd29;
	ld.global.f32 	%f30, [%rd33];
	fma.rn.f32 	%f31, %f29, %f30, %f28;
	ld.global.f32 	%f32, [%rd67+4];
	add.s64 	%rd34, %rd33, %rd29;
	ld.global.f32 	%f33, [%rd34];
	fma.rn.f32 	%f34, %f32, %f33, %f31;
	ld.global.f32 	%f35, [%rd67+8];
	add.s64 	%rd35, %rd34, %rd29;
	ld.global.f32 	%f36, [%rd35];
	fma.rn.f32 	%f37, %f35, %f36, %f34;
	ld.global.f32 	%f38, [%rd67+12];
	add.s64 	%rd36, %rd35, %rd29;
	ld.global.f32 	%f39, [%rd36];
	fma.rn.f32 	%f67, %f38, %f39, %f37;
	add.s64 	%rd69, %rd69, -8;
	add.s64 	%rd68, %rd68, %rd9;
	add.s64 	%rd67, %rd67, 32;
	setp.ne.s64 	%p5, %rd69, 0;
	@%p5 bra 	$L__BB0_3;
$L__BB0_4:
	and.b32  	%r10, %r1, 7;
	setp.eq.s32 	%p6, %r10, 0;
	@%p6 bra 	$L__BB0_12;
	and.b64  	%rd37, %rd5, 7;
	add.s64 	%rd38, %rd37, -1;
	setp.lt.u64 	%p7, %rd38, 3;
	@%p7 bra 	$L__BB0_7;
	add.s64 	%rd39, %rd71, %rd6;
	shl.b64 	%rd40, %rd39, 2;
	add.s64 	%rd41, %rd2, %rd40;
	ld.global.f32 	%f41, [%rd41];
	mad.lo.s64 	%rd42, %rd71, %rd5, %rd4;
	shl.b64 	%rd43, %rd42, 2;
	add.s64 	%rd44, %rd1, %rd43;
	ld.global.f32 	%f42, [%rd44];
	fma.rn.f32 	%f43, %f41, %f42, %f67;
	ld.global.f32 	%f44, [%rd41+4];
	shl.b64 	%rd45, %rd5, 2;
	add.s64 	%rd46, %rd44, %rd45;
	ld.global.f32 	%f45, [%rd46];
	fma.rn.f32 	%f46, %f44, %f45, %f43;
	ld.global.f32 	%f47, [%rd41+8];
	add.s64 	%rd47, %rd46, %rd45;
	ld.global.f32 	%f48, [%rd47];
	fma.rn.f32 	%f49, %f47, %f48, %f46;
	ld.global.f32 	%f50, [%rd41+12];
	add.s64 	%rd48, %rd47, %rd45;
	ld.global.f32 	%f51, [%rd48];
	fma.rn.f32 	%f67, %f50, %f51, %f49;
	add.s64 	%rd71, %rd71, 4;
$L__BB0_7:
	and.b32  	%r11, %r1, 3;
	setp.eq.s32 	%p8, %r11, 0;
	@%p8 bra 	$L__BB0_12;
	setp.eq.s32 	%p9, %r11, 1;
	@%p9 bra 	$L__BB0_10;
	add.s64 	%rd49, %rd71, %rd6;
	shl.b64 	%rd50, %rd49, 2;
	add.s64 	%rd51, %rd2, %rd50;
	ld.global.f32 	%f53, [%rd51];
	mad.lo.s64 	%rd52, %rd71, %rd5, %rd4;
	shl.b64 	%rd53, %rd52, 2;
	add.s64 	%rd54, %rd1, %rd53;
	ld.global.f32 	%f54, [%rd54];
	fma.rn.f32 	%f55, %f53, %f54, %f67;
	ld.global.f32 	%f56, [%rd51+4];
	shl.b64 	%rd55, %rd5, 2;
	add.s64 	%rd56, %rd54, %rd55;
	ld.global.f32 	%f57, [%rd56];
	fma.rn.f32 	%f67, %f56, %f57, %f55;
	add.s64 	%rd71, %rd71, 2;
$L__BB0_10:
	and.b32  	%r12, %r1, 1;
	setp.eq.b32 	%p10, %r12, 1;
	not.pred 	%p11, %p10;
	@%p11 bra 	$L__BB0_12;
	add.s64 	%rd57, %rd71, %rd6;
	shl.b64 	%rd58, %rd57, 2;
	add.s64 	%rd59, %rd2, %rd58;
	ld.global.f32 	%f58, [%rd59];
	mad.lo.s64 	%rd60, %rd71, %rd5, %rd4;
	shl.b64 	%rd61, %rd60, 2;
	add.s64 	%rd62, %rd1, %rd61;
	ld.global.f32 	%f59, [%rd62];
	fma.rn.f32 	%f67, %f58, %f59, %f67;
$L__BB0_12:
	cvta.to.global.u64 	%rd63, %rd22;
	mad.lo.s64 	%rd64, %rd5, %rd3, %rd4;
	shl.b64 	%rd65, %rd64, 2;
	add.s64 	%rd66, %rd63, %rd65;
	st.global.f32 	[%rd66], %f67;
	ret;

}
	// .globl	coulomb_kernel
.visible .entry coulomb_kernel(
	.param .u64 .ptr .align 1 coulomb_kernel_param_0,
	.param .u64 .ptr .align 1 coulomb_kernel_param_1,
	.param .u64 .ptr .align 1 coulomb_kernel_param_2,
	.param .u64 .ptr .align 1 coulomb_kernel_param_3,
	.param .u64 coulomb_kernel_param_4,
	.param .u64 coulomb_kernel_param_5
)
{
	.reg .pred 	%p<17>;
	.reg .b32 	%r<7>;
	.reg .b32 	%f<125>;
	.reg .b64 	%rd<45>;

	ld.param.u64 	%rd25, [coulomb_kernel_param_0];
	ld.param.u64 	%rd29, [coulomb_kernel_param_1];
	ld.param.u64 	%rd26, [coulomb_kernel_param_2];
	ld.param.u64 	%rd30, [coulomb_kernel_param_3];
	ld.param.u64 	%rd27, [coulomb_kernel_param_4];
	ld.param.u64 	%rd28, [coulomb_kernel_param_5];
	cvta.to.global.u64 	%rd1, %rd30;
	cvta.to.global.u64 	%rd2, %rd29;
	mov.u32 	%r2, %ctaid.x;
	mov.u32 	%r3, %ntid.x;
	mov.u32 	%r4, %tid.x;
	mad.lo.s32 	%r5, %r2, %r3, %r4;
	cvt.u64.u32 	%rd39, %r5;
	mov.u32 	%r6, %nctaid.x;
	mul.lo.s32 	%r1, %r3, %r6;
	setp.le.u64 	%p1, %rd28, %rd39;
	setp.eq.s64 	%p2, %rd27, 0;
	or.pred  	%p3, %p1, %p2;
	@%p3 bra 	$L__BB1_11;
	and.b64  	%rd4, %rd27, 3;
	and.b64  	%rd5, %rd27, -4;
	and.b64  	%rd6, %rd27, 1;
	add.s64 	%rd7, %rd2, 24;
	cvt.u64.u32 	%rd8, %r1;
	cvta.to.global.u64 	%rd9, %rd26;
	cvta.to.global.u64 	%rd10, %rd25;
$L__BB1_2:
	setp.lt.u64 	%p4, %rd27, 4;
	mad.lo.s64 	%rd12, %rd39, 12, %rd9;
	shl.b64 	%rd32, %rd39, 2;
	add.s64 	%rd13, %rd10, %rd32;
	mov.b64 	%rd44, 0;
	@%p4 bra 	$L__BB1_5;
	add.s64 	%rd40, %rd1, 8;
	ld.global.f32 	%f124, [%rd13];
	mov.u64 	%rd41, %rd7;
	mov.u64 	%rd42, %rd5;
$L__BB1_4:
	.pragma "nounroll";
	ld.global.f32 	%f4, [%rd12];
	ld.global.f32 	%f5, [%rd12+4];
	ld.global.f32 	%f6, [%rd12+8];
	ld.global.f32 	%f7, [%rd41+-24];
	ld.global.f32 	%f8, [%rd41+-20];
	ld.global.f32 	%f9, [%rd41+-16];
	ld.global.f32 	%f10, [%rd40+-8];
	sub.f32 	%f11, %f7, %f4;
	sub.f32 	%f12, %f8, %f5;
	sub.f32 	%f13, %f9, %f6;
	mul.f32 	%f14, %f12, %f12;
	fma.rn.f32 	%f15, %f11, %f11, %f14;
	fma.rn.f32 	%f16, %f13, %f13, %f15;
	sqrt.rn.f32 	%f17, %f16;
	setp.lt.f32 	%p5, %f17, 0f2EDBE6FF;
	div.rn.f32 	%f18, %f10, %f17;
	selp.f32 	%f19, 0f00000000, %f18, %p5;
	add.f32 	%f20, %f124, %f19;
	st.global.f32 	[%rd13], %f20;
	ld.global.f32 	%f21, [%rd12];
	ld.global.f32 	%f22, [%rd12+4];
	ld.global.f32 	%f23, [%rd12+8];
	ld.global.f32 	%f24, [%rd41+-12];
	ld.global.f32 	%f25, [%rd41+-8];
	ld.global.f32 	%f26, [%rd41+-4];
	ld.global.f32 	%f27, [%rd40+-4];
	sub.f32 	%f28, %f24, %f21;
	sub.f32 	%f29, %f25, %f22;
	sub.f32 	%f30, %f26, %f23;
	mul.f32 	%f31, %f29, %f29;
	fma.rn.f32 	%f32, %f28, %f28, %f31;
	fma.rn.f32 	%f33, %f30, %f30, %f32;
	sqrt.rn.f32 	%f34, %f33;
	setp.lt.f32 	%p6, %f34, 0f2EDBE6FF;
	div.rn.f32 	%f35, %f27, %f34;
	selp.f32 	%f36, 0f00000000, %f35, %p6;
	add.f32 	%f37, %f20, %f36;
	st.global.f32 	[%rd13], %f37;
	ld.global.f32 	%f38, [%rd12];
	ld.global.f32 	%f39, [%rd12+4];
	ld.global.f32 	%f40, [%rd12+8];
	ld.global.f32 	%f41, [%rd41];
	ld.global.f32 	%f42, [%rd41+4];
	ld.global.f32 	%f43, [%rd41+8];
	ld.global.f32 	%f44, [%rd40];
	sub.f32 	%f45, %f41, %f38;
	sub.f32 	%f46, %f42, %f39;
	sub.f32 	%f47, %f43, %f40;
	mul.f32 	%f48, %f46, %f46;
	fma.rn.f32 	%f49, %f45, %f45, %f48;
	fma.rn.f32 	%f50, %f47, %f47, %f49;
	sqrt.rn.f32 	%f51, %f50;
	setp.lt.f32 	%p7, %f51, 0f2EDBE6FF;
	div.rn.f32 	%f52, %f44, %f51;
	selp.f32 	%f53, 0f00000000, %f52, %p7;
	add.f32 	%f54, %f37, %f53;
	st.global.f32 	[%rd13], %f54;
	ld.global.f32 	%f55, [%rd12];
	ld.global.f32 	%f56, [%rd12+4];
	ld.global.f32 	%f57, [%rd12+8];
	ld.global.f32 	%f58, [%rd41+12];
	ld.global.f32 	%f59, [%rd41+16];
	ld.global.f32 	%f60, [%rd41+20];
	ld.global.f32 	%f61, [%rd40+4];
	sub.f32 	%f62, %f58, %f55;
	sub.f32 	%f63, %f59, %f56;
	sub.f32 	%f64, %f60, %f57;
	mul.f32 	%f65, %f63, %f63;
	fma.rn.f32 	%f66, %f62, %f62, %f65;
	fma.rn.f32 	%f67, %f64, %f64, %f66;
	sqrt.rn.f32 	%f68, %f67;
	setp.lt.f32 	%p8, %f68, 0f2EDBE6FF;
	div.rn.f32 	%f69, %f61, %f68;
	selp.f32 	%f70, 0f00000000, %f69, %p8;
	add.f32 	%f124, %f54, %f70;
	st.global.f32 	[%rd13], %f124;
	add.s64 	%rd42, %rd42, -4;
	add.s64 	%rd41, %rd41, 48;
	add.s64 	%rd40, %rd40, 16;
	setp.ne.s64 	%p9, %rd42, 0;
	mov.u64 	%rd44, %rd5;
	@%p9 bra 	$L__BB1_4;
$L__BB1_5:
	setp.eq.s64 	%p10, %rd4, 0;
	@%p10 bra 	$L__BB1_10;
	setp.eq.s64 	%p11, %rd4, 1;
	@%p11 bra 	$L__BB1_8;
	mad.lo.s64 	%rd33, %rd44, 12, %rd2;
	ld.global.f32 	%f71, [%rd12];
	ld.global.f32 	%f72, [%rd12+4];
	ld.global.f32 	%f73, [%rd12+8];
	ld.global.f32 	%f74, [%rd33];
	ld.global.f32 	%f75, [%rd33+4];
	ld.global.f32 	%f76, [%rd33+8];
	shl.b64 	%rd34, %rd44, 2;
	add.s64 	%rd35, %rd1, %rd34;
	ld.global.f32 	%f77, [%rd35];
	sub.f32 	%f78, %f74, %f71;
	sub.f32 	%f79, %f75, %f72;
	sub.f32 	%f80, %f76, %f73;
	mul.f32 	%f81, %f79, %f79;
	fma.rn.f32 	%f82, %f78, %f78, %f81;
	fma.rn.f32 	%f83, %f80, %f80, %f82;
	sqrt.rn.f32 	%f84, %f83;
	setp.lt.f32 	%p12, %f84, 0f2EDBE6FF;
	div.rn.f32 	%f85, %f77, %f84;
	selp.f32 	%f86, 0f00000000, %f85, %p12;
	ld.global.f32 	%f87, [%rd13];
	add.f32 	%f88, %f87, %f86;
	st.global.f32 	[%rd13], %f88;
	ld.global.f32 	%f89, [%rd12];
	ld.global.f32 	%f90, [%rd12+4];
	ld.global.f32 	%f91, [%rd12+8];
	ld.global.f32 	%f92, [%rd33+12];
	ld.global.f32 	%f93, [%rd33+16];
	ld.global.f32 	%f94, [%rd33+20];
	ld.global.f32 	%f95, [%rd35+4];
	sub.f32 	%f96, %f92, %f89;
	sub.f32 	%f97, %f93, %f90;
	sub.f32 	%f98, %f94, %f91;
	mul.f32 	%f99, %f97, %f97;
	fma.rn.f32 	%f100, %f96, %f96, %f99;
	fma.rn.f32 	%f101, %f98, %f98, %f100;
	sqrt.rn.f32 	%f102, %f101;
	setp.lt.f32 	%p13, %f102, 0f2EDBE6FF;
	div.rn.f32 	%f103, %f95, %f102;
	selp.f32 	%f104, 0f00000000, %f103, %p13;
	add.f32 	%f105, %f88, %f104;
	st.global.f32 	[%rd13], %f105;
	add.s64 	%rd44, %rd44, 2;
$L__BB1_8:
	setp.eq.s64 	%p14, %rd6, 0;
	@%p14 bra 	$L__BB1_10;
	mad.lo.s64 	%rd36, %rd44, 12, %rd2;
	ld.global.f32 	%f106, [%rd12];
	ld.global.f32 	%f107, [%rd12+4];
	ld.global.f32 	%f108, [%rd12+8];
	ld.global.f32 	%f109, [%rd36];
	ld.global.f32 	%f110, [%rd36+4];
	ld.global.f32 	%f111, [%rd36+8];
	shl.b64 	%rd37, %rd44, 2;
	add.s64 	%rd38, %rd1, %rd37;
	ld.global.f32 	%f112, [%rd38];
	sub.f32 	%f113, %f109, %f106;
	sub.f32 	%f114, %f110, %f107;
	sub.f32 	%f115, %f111, %f108;
	mul.f32 	%f116, %f114, %f114;
	fma.rn.f32 	%f117, %f113, %f113, %f116;
	fma.rn.f32 	%f118, %f115, %f115, %f117;
	sqrt.rn.f32 	%f119, %f118;
	setp.lt.f32 	%p15, %f119, 0f2EDBE6FF;
	div.rn.f32 	%f120, %f112, %f119;
	selp.f32 	%f121, 0f00000000, %f120, %p15;
	ld.global.f32 	%f122, [%rd13];
	add.f32 	%f123, %f122, %f121;
	st.global.f32 	[%rd13], %f123;
$L__BB1_10:
	add.s64 	%rd39, %rd39, %rd8;
	setp.lt.u64 	%p16, %rd39, %rd28;
	@%p16 bra 	$L__BB1_2;
$L__BB1_11:
	ret;

}
	// .globl	coulomb_kernel_without_addition
.visible .entry coulomb_kernel_without_addition(
	.param .u64 .ptr .align 1 coulomb_kernel_without_addition_param_0,
	.param .u64 .ptr .align 1 coulomb_kernel_without_addition_param_1,
	.param .u64 .ptr .align 1 coulomb_kernel_without_addition_param_2,
	.param .u64 .ptr .align 1 coulomb_kernel_without_addition_param_3,
	.param .u64 coulomb_kernel_without_addition_param_4,
	.param .u64 coulomb_kernel_without_addition_param_5
)
{
	.reg .pred 	%p<6>;
	.reg .b32 	%r<12>;
	.reg .b32 	%f<17>;
	.reg .b64 	%rd<34>;

	ld.param.u64 	%rd16, [coulomb_kernel_without_addition_param_0];
	ld.param.u64 	%rd17, [coulomb_kernel_without_addition_param_1];
	ld.param.u64 	%rd18, [coulomb_kernel_without_addition_param_2];
	ld.param.u64 	%rd19, [coulomb_kernel_without_addition_param_3];
	ld.param.u64 	%rd20, [coulomb_kernel_without_addition_param_4];
	ld.param.u64 	%rd21, [coulomb_kernel_without_addition_param_5];
	mov.u32 	%r2, %ctaid.x;
	mov.u32 	%r3, %ntid.x;
	mov.u32 	%r4, %tid.x;
	mad.lo.s32 	%r5, %r2, %r3, %r4;
	cvt.u64.u32 	%rd31, %r5;
	mov.u32 	%r6, %nctaid.x;
	mul.lo.s32 	%r1, %r3, %r6;
	mul.lo.s64 	%rd2, %rd21, %rd20;
	setp.le.u64 	%p1, %rd2, %rd31;
	@%p1 bra 	$L__BB2_8;
	cvt.u64.u32 	%rd3, %r1;
	cvta.to.global.u64 	%rd4, %rd18;
	cvta.to.global.u64 	%rd5, %rd17;
	cvta.to.global.u64 	%rd6, %rd19;
	cvta.to.global.u64 	%rd7, %rd16;
	cvt.u32.u64 	%r7, %rd21;
$L__BB2_2:
	or.b64  	%rd22, %rd31, %rd21;
	and.b64  	%rd23, %rd22, -4294967296;
	setp.ne.s64 	%p2, %rd23, 0;
	@%p2 bra 	$L__BB2_4;
	cvt.u32.u64 	%r8, %rd31;
	div.u32 	%r9, %r8, %r7;
	mul.lo.s32 	%r10, %r9, %r7;
	sub.s32 	%r11, %r8, %r10;
	cvt.u64.u32 	%rd32, %r9;
	cvt.u64.u32 	%rd33, %r11;
	bra.uni 	$L__BB2_5;
$L__BB2_4:
	div.u64 	%rd32, %rd31, %rd21;
	mul.lo.s64 	%rd24, %rd32, %rd21;
	sub.s64 	%rd33, %rd31, %rd24;
$L__BB2_5:
	setp.ge.u64 	%p3, %rd32, %rd20;
	@%p3 bra 	$L__BB2_7;
	mad.lo.s64 	%rd25, %rd32, 12, %rd5;
	mad.lo.s64 	%rd26, %rd33, 12, %rd4;
	ld.global.f32 	%f1, [%rd26];
	ld.global.f32 	%f2, [%rd26+4];
	ld.global.f32 	%f3, [%rd26+8];
	ld.global.f32 	%f4, [%rd25];
	ld.global.f32 	%f5, [%rd25+4];
	ld.global.f32 	%f6, [%rd25+8];
	shl.b64 	%rd27, %rd32, 2;
	add.s64 	%rd28, %rd6, %rd27;
	ld.global.f32 	%f7, [%rd28];
	sub.f32 	%f8, %f4, %f1;
	sub.f32 	%f9, %f5, %f2;
	sub.f32 	%f10, %f6, %f3;
	mul.f32 	%f11, %f9, %f9;
	fma.rn.f32 	%f12, %f8, %f8, %f11;
	fma.rn.f32 	%f13, %f10, %f10, %f12;
	sqrt.rn.f32 	%f14, %f13;
	setp.lt.f32 	%p4, %f14, 0f2EDBE6FF;
	div.rn.f32 	%f15, %f7, %f14;
	selp.f32 	%f16, 0f00000000, %f15, %p4;
	shl.b64 	%rd29, %rd31, 2;
	add.s64 	%rd30, %rd7, %rd29;
	st.global.f32 	[%rd30], %f16;
$L__BB2_7:
	add.s64 	%rd31, %rd31, %rd3;
	setp.lt.u64 	%p5, %rd31, %rd2;
	@%p5 bra 	$L__BB2_2;
$L__BB2_8:
	ret;

}
	// .globl	sum_coulomb_results_kernel
.visible .entry sum_coulomb_results_kernel(
	.param .f64 sum_coulomb_results_kernel_param_0,
	.param .u64 .ptr .align 1 sum_coulomb_results_kernel_param_1,
	.param .u64 sum_coulomb_results_kernel_param_2,
	.param .u64 sum_coulomb_results_kernel_param_3
)
{


	ret;

}


// ===== COMPILED SASS (sm_100) =====

	.target	sm_100

	.elftype	@"ET_EXEC"


//--------------------- .note.nv.tkinfo           --------------------------
	.section	.note.nv.tkinfo,"",@"SHT_NOTE"
	.sectionflags	@"SHF_NOTE_NV_TKINFO"
	.tkinfo
        /*0018*/ 	.word	0x00000002
        /*0030*/ 	.string	""
        /*0030*/ 	.string	"ptxas"
        /*0030*/ 	.string	"Cuda compilation tools, release 13.0, V13.0.88"
        /*0030*/ 	.string	"Build cuda_13.0.r13.0/compiler.36424714_0"
        /*0030*/ 	.string	"-arch sm_100 -m 64 "



//--------------------- .note.nv.cuinfo           --------------------------
	.section	.note.nv.cuinfo,"",@"SHT_NOTE"
	.sectionflags	@"SHF_NOTE_NV_CUINFO"
        /*0018*/ 	.short	0x0002
        /*001a*/ 	.short	0x0064
        /*001c*/ 	.short	0x0082
	.zero		2


//--------------------- .nv.info                  --------------------------
	.section	.nv.info,"",@"SHT_CUDA_INFO"
	.align	4


	//----- nvinfo : EIATTR_REGCOUNT
	.align		4
        /*0000*/ 	.byte	0x04, 0x2f
        /*0002*/ 	.short	(.L_1 - .L_0)
	.align		4
.L_0:
        /*0004*/ 	.word	index@(matmul)
        /*0008*/ 	.word	0x00000020


	//----- nvinfo : EIATTR_FRAME_SIZE
	.align		4
.L_1:
        /*000c*/ 	.byte	0x04, 0x11
        /*000e*/ 	.short	(.L_3 - .L_2)
	.align		4
.L_2:
        /*0010*/ 	.word	index@(matmul)
        /*0014*/ 	.word	0x00000000


	//----- nvinfo : EIATTR_REGCOUNT
	.align		4
.L_3:
        /*0018*/ 	.byte	0x04, 0x2f
        /*001a*/ 	.short	(.L_5 - .L_4)
	.align		4
.L_4:
        /*001c*/ 	.word	index@(coulomb_kernel)
        /*0020*/ 	.word	0x0000001d


	//----- nvinfo : EIATTR_FRAME_SIZE
	.align		4
.L_5:
        /*0024*/ 	.byte	0x04, 0x11
        /*0026*/ 	.short	(.L_7 - .L_6)
	.align		4
.L_6:
        /*0028*/ 	.word	index@($__internal_4_$__cuda_sm3x_div_rn_noftz_f32_slowpath)
        /*002c*/ 	.word	0x00000000


	//----- nvinfo : EIATTR_FRAME_SIZE
	.align		4
.L_7:
        /*0030*/ 	.byte	0x04, 0x11
        /*0032*/ 	.short	(.L_9 - .L_8)
	.align		4
.L_8:
        /*0034*/ 	.word	index@($__internal_3_$__cuda_sm20_sqrt_rn_f32_slowpath)
        /*0038*/ 	.word	0x00000000


	//----- nvinfo : EIATTR_FRAME_SIZE
	.align		4
.L_9:
        /*003c*/ 	.byte	0x04, 0x11
        /*003e*/ 	.short	(.L_11 - .L_10)
	.align		4
.L_10:
        /*0040*/ 	.word	index@(coulomb_kernel)
        /*0044*/ 	.word	0x00000000


	//----- nvinfo : EIATTR_REGCOUNT
	.align		4
.L_11:
        /*0048*/ 	.byte	0x04, 0x2f
        /*004a*/ 	.short	(.L_13 - .L_12)
	.align		4
.L_12:
        /*004c*/ 	.word	index@(coulomb_kernel_without_addition)
        /*0050*/ 	.word	0x00000019


	//----- nvinfo : EIATTR_FRAME_SIZE
	.align		4
.L_13:
        /*0054*/ 	.byte	0x04, 0x11
        /*0056*/ 	.short	(.L_15 - .L_14)
	.align		4
.L_14:
        /*0058*/ 	.word	index@($__internal_2_$__cuda_sm3x_div_rn_noftz_f32_slowpath)
        /*005c*/ 	.word	0x00000000


	//----- nvinfo : EIATTR_FRAME_SIZE
	.align		4
.L_15:
        /*0060*/ 	.byte	0x04, 0x11
        /*0062*/ 	.short	(.L_17 - .L_16)
	.align		4
.L_16:
        /*0064*/ 	.word	index@($__internal_1_$__cuda_sm20_sqrt_rn_f32_slowpath)
        /*0068*/ 	.word	0x00000000


	//----- nvinfo : EIATTR_FRAME_SIZE
	.align		4
.L_17:
        /*006c*/ 	.byte	0x04, 0x11
        /*006e*/ 	.short	(.L_19 - .L_18)
	.align		4
.L_18:
        /*0070*/ 	.word	index@($__internal_0_$__cuda_sm20_div_u64)
        /*0074*/ 	.word	0x00000000


	//----- nvinfo : EIATTR_FRAME_SIZE
	.align		4
.L_19:
        /*0078*/ 	.byte	0x04, 0x11
        /*007a*/ 	.short	(.L_21 - .L_20)
	.align		4
.L_20:
        /*007c*/ 	.word	index@(coulomb_kernel_without_addition)
        /*0080*/ 	.word	0x00000000


	//----- nvinfo : EIATTR_REGCOUNT
	.align		4
.L_21:
        /*0084*/ 	.byte	0x04, 0x2f
        /*0086*/ 	.short	(.L_23 - .L_22)
	.align		4
.L_22:
        /*0088*/ 	.word	index@(sum_coulomb_results_kernel)
        /*008c*/ 	.word	0x00000004


	//----- nvinfo : EIATTR_FRAME_SIZE
	.align		4
.L_23:
        /*0090*/ 	.byte	0x04, 0x11
        /*0092*/ 	.short	(.L_25 - .L_24)
	.align		4
.L_24:
        /*0094*/ 	.word	index@(sum_coulomb_results_kernel)
        /*0098*/ 	.word	0x00000000


	//----- nvinfo : EIATTR_MIN_STACK_SIZE
	.align		4
.L_25:
        /*009c*/ 	.byte	0x04, 0x12
        /*009e*/ 	.short	(.L_27 - .L_26)
	.align		4
.L_26:
        /*00a0*/ 	.word	index@(sum_coulomb_results_kernel)
        /*00a4*/ 	.word	0x00000000


	//----- nvinfo : EIATTR_MIN_STACK_SIZE
	.align		4
.L_27:
        /*00a8*/ 	.byte	0x04, 0x12
        /*00aa*/ 	.short	(.L_29 - .L_28)
	.align		4
.L_28:
        /*00ac*/ 	.word	index@(coulomb_kernel_without_addition)
        /*00b0*/ 	.word	0x00000000


	//----- nvinfo : EIATTR_MIN_STACK_SIZE
	.align		4
.L_29:
        /*00b4*/ 	.byte	0x04, 0x12
        /*00b6*/ 	.short	(.L_31 - .L_30)
	.align		4
.L_30:
        /*00b8*/ 	.word	index@(coulomb_kernel)
        /*00bc*/ 	.word	0x00000000


	//----- nvinfo : EIATTR_MIN_STACK_SIZE
	.align		4
.L_31:
        /*00c0*/ 	.byte	0x04, 0x12
        /*00c2*/ 	.short	(.L_33 - .L_32)
	.align		4
.L_32:
        /*00c4*/ 	.word	index@(matmul)
        /*00c8*/ 	.word	0x00000000
.L_33:


//--------------------- .nv.compat                --------------------------
	.section	.nv.compat,"",@"SHT_CUDA_COMPAT_INFO"
	.align	4
        /*0000*/ 	.byte	0x02, 0x09, 0x00, 0x00, 0x02, 0x02, 0x01, 0x00, 0x02, 0x05, 0x05, 0x00, 0x03, 0x07, 0x01, 0x01
        /*0010*/ 	.byte	0x02, 0x03, 0x00, 0x00, 0x02, 0x06, 0x01, 0x00, 0x04, 0x0b, 0x08, 0x00, 0x01, 0x00, 0x00, 0x00
        /*0020*/ 	.byte	0x00, 0x00, 0x00, 0x00


//--------------------- .nv.info.sum_coulomb_results_kernel --------------------------
	.section	.nv.info.sum_coulomb_results_kernel,"",@"SHT_CUDA_INFO"
	.sectionflags	@""
	.align	4


	//----- nvinfo : EIATTR_CUDA_API_VERSION
	.align		4
        /*0000*/ 	.byte	0x04, 0x37
        /*0002*/ 	.short	(.L_35 - .L_34)
.L_34:
        /*0004*/ 	.word	0x00000082


	//----- nvinfo : EIATTR_KPARAM_INFO
	.align		4
.L_35:
        /*0008*/ 	.byte	0x04, 0x17
        /*000a*/ 	.short	(.L_37 - .L_36)
.L_36:
        /*000c*/ 	.word	0x00000000
        /*0010*/ 	.short	0x0003
        /*0012*/ 	.short	0x0018
        /*0014*/ 	.byte	0x00, 0xf0, 0x21, 0x00


	//----- nvinfo : EIATTR_KPARAM_INFO
	.align		4
.L_37:
        /*0018*/ 	.byte	0x04, 0x17
        /*001a*/ 	.short	(.L_39 - .L_38)
.L_38:
        /*001c*/ 	.word	0x00000000
        /*0020*/ 	.short	0x0002
        /*0022*/ 	.short	0x0010
        /*0024*/ 	.byte	0x00, 0xf0, 0x21, 0x00


	//----- nvinfo : EIATTR_KPARAM_INFO
	.align		4
.L_39:
        /*0028*/ 	.byte	0x04, 0x17
        /*002a*/ 	.short	(.L_41 - .L_40)
.L_40:
        /*002c*/ 	.word	0x00000000
        /*0030*/ 	.short	0x0001
        /*0032*/ 	.short	0x0008
        /*0034*/ 	.byte	0x00, 0xf5, 0x21, 0x00


	//----- nvinfo : EIATTR_KPARAM_INFO
	.align		4
.L_41:
        /*0038*/ 	.byte	0x04, 0x17
        /*003a*/ 	.short	(.L_43 - .L_42)
.L_42:
        /*003c*/ 	.word	0x00000000
        /*0040*/ 	.short	0x0000
        /*0042*/ 	.short	0x0000
        /*0044*/ 	.byte	0x00, 0xf0, 0x21, 0x00


	//----- nvinfo : EIATTR_SPARSE_MMA_MASK
	.align		4
.L_43:
        /*0048*/ 	.byte	0x03, 0x50
        /*004a*/ 	.short	0x0000


	//----- nvinfo : EIATTR_MAXREG_COUNT
	.align		4
        /*004c*/ 	.byte	0x03, 0x1b
        /*004e*/ 	.short	0x00ff


	//----- nvinfo : EIATTR_MERCURY_ISA_VERSION
	.align		4
        /*0050*/ 	.byte	0x03, 0x5f
        /*0052*/ 	.short	0x0101


	//----- nvinfo : EIATTR_VRC_CTA_INIT_COUNT
	.align		4
        /*0054*/ 	.byte	0x02, 0x4a
	.zero		1
	.zero		1


	//----- nvinfo : EIATTR_EXIT_INSTR_OFFSETS
	.align		4
        /*0058*/ 	.byte	0x04, 0x1c
        /*005a*/ 	.short	(.L_45 - .L_44)


	//   ....[0]....
.L_44:
        /*005c*/ 	.word	0x00000010


	//----- nvinfo : EIATTR_CBANK_PARAM_SIZE
	.align		4
.L_45:
        /*0060*/ 	.byte	0x03, 0x19
        /*0062*/ 	.short	0x0020


	//----- nvinfo : EIATTR_PARAM_CBANK
	.align		4
        /*0064*/ 	.byte	0x04, 0x0a
        /*0066*/ 	.short	(.L_47 - .L_46)
	.align		4
.L_46:
        /*0068*/ 	.word	index@(.nv.constant0.sum_coulomb_results_kernel)
        /*006c*/ 	.short	0x0380
        /*006e*/ 	.short	0x0020


	//----- nvinfo : EIATTR_SW_WAR
	.align		4
.L_47:
        /*0070*/ 	.byte	0x04, 0x36
        /*0072*/ 	.short	(.L_49 - .L_48)
.L_48:
        /*0074*/ 	.word	0x00000008
.L_49:


//--------------------- .nv.info.coulomb_kernel_without_addition --------------------------
	.section	.nv.info.coulomb_kernel_without_addition,"",@"SHT_CUDA_INFO"
	.sectionflags	@""
	.align	4


	//----- nvinfo : EIATTR_CUDA_API_VERSION
	.align		4
        /*0000*/ 	.byte	0x04, 0x37
        /*0002*/ 	.short	(.L_51 - .L_50)
.L_50:
        /*0004*/ 	.word	0x00000082


	//----- nvinfo : EIATTR_KPARAM_INFO
	.align		4
.L_51:
        /*0008*/ 	.byte	0x04, 0x17
        /*000a*/ 	.short	(.L_53 - .L_52)
.L_52:
        /*000c*/ 	.word	0x00000000
        /*0010*/ 	.short	0x0005
        /*0012*/ 	.short	0x0028
        /*0014*/ 	.byte	0x00, 0xf0, 0x21, 0x00


	//----- nvinfo : EIATTR_KPARAM_INFO
	.align		4
.L_53:
        /*0018*/ 	.byte	0x04, 0x17
        /*001a*/ 	.short	(.L_55 - .L_54)
.L_54:
        /*001c*/ 	.word	0x00000000
        /*0020*/ 	.short	0x0004
        /*0022*/ 	.short	0x0020
        /*0024*/ 	.byte	0x00, 0xf0, 0x21, 0x00


	//----- nvinfo : EIATTR_KPARAM_INFO
	.align		4
.L_55:
        /*0028*/ 	.byte	0x04, 0x17
        /*002a*/ 	.short	(.L_57 - .L_56)
.L_56:
        /*002c*/ 	.word	0x00000000
        /*0030*/ 	.short	0x0003
        /*0032*/ 	.short	0x0018
        /*0034*/ 	.byte	0x00, 0xf5, 0x21, 0x00


	//----- nvinfo : EIATTR_KPARAM_INFO
	.align		4
.L_57:
        /*0038*/ 	.byte	0x04, 0x17
        /*003a*/ 	.short	(.L_59 - .L_58)
.L_58:
        /*003c*/ 	.word	0x00000000
        /*0040*/ 	.short	0x0002
        /*0042*/ 	.short	0x0010
        /*0044*/ 	.byte	0x00, 0xf5, 0x21, 0x00


	//----- nvinfo : EIATTR_KPARAM_INFO
	.align		4
.L_59:
        /*0048*/ 	.byte	0x04, 0x17
        /*004a*/ 	.short	(.L_61 - .L_60)
.L_60:
        /*004c*/ 	.word	0x00000000
        /*0050*/ 	.short	0x0001
        /*0052*/ 	.short	0x0008
        /*0054*/ 	.byte	0x00, 0xf5, 0x21, 0x00


	//----- nvinfo : EIATTR_KPARAM_INFO
	.align		4
.L_61:
        /*0058*/ 	.byte	0x04, 0x17
        /*005a*/ 	.short	(.L_63 - .L_62)
.L_62:
        /*005c*/ 	.word	0x00000000
        /*0060*/ 	.short	0x0000
        /*0062*/ 	.short	0x0000
        /*0064*/ 	.byte	0x00, 0xf5, 0x21, 0x00


	//----- nvinfo : EIATTR_SPARSE_MMA_MASK
	.align		4
.L_63:
        /*0068*/ 	.byte	0x03, 0x50
        /*006a*/ 	.short	0x0000


	//----- nvinfo : EIATTR_MAXREG_COUNT
	.align		4
        /*006c*/ 	.byte	0x03, 0x1b
        /*006e*/ 	.short	0x00ff


	//----- nvinfo : EIATTR_MERCURY_ISA_VERSION
	.align		4
        /*0070*/ 	.byte	0x03, 0x5f
        /*0072*/ 	.short	0x0101


	//----- nvinfo : EIATTR_VRC_CTA_INIT_COUNT
	.align		4
        /*0074*/ 	.byte	0x02, 0x4a
	.zero		1
	.zero		1


	//----- nvinfo : EIATTR_EXIT_INSTR_OFFSETS
	.align		4
        /*0078*/ 	.byte	0x04, 0x1c
        /*007a*/ 	.short	(.L_65 - .L_64)


	//   ....[0]....
.L_64:
        /*007c*/ 	.word	0x000000f0


	//   ....[1]....
        /*0080*/ 	.word	0x00000840


	//----- nvinfo : EIATTR_CRS_STACK_SIZE
	.align		4
.L_65:
        /*0084*/ 	.byte	0x04, 0x1e
        /*0086*/ 	.short	(.L_67 - .L_66)
.L_66:
        /*0088*/ 	.word	0x00000000


	//----- nvinfo : EIATTR_CBANK_PARAM_SIZE
	.align		4
.L_67:
        /*008c*/ 	.byte	0x03, 0x19
        /*008e*/ 	.short	0x0030


	//----- nvinfo : EIATTR_PARAM_CBANK
	.align		4
        /*0090*/ 	.byte	0x04, 0x0a
        /*0092*/ 	.short	(.L_69 - .L_68)
	.align		4
.L_68:
        /*0094*/ 	.word	index@(.nv.constant0.coulomb_kernel_without_addition)
        /*0098*/ 	.short	0x0380
        /*009a*/ 	.short	0x0030


	//----- nvinfo : EIATTR_SW_WAR
	.align		4
.L_69:
        /*009c*/ 	.byte	0x04, 0x36
        /*009e*/ 	.short	(.L_71 - .L_70)
.L_70:
        /*00a0*/ 	.word	0x00000008
.L_71:


//--------------------- .nv.info.coulomb_kernel   --------------------------
	.section	.nv.info.coulomb_kernel,"",@"SHT_CUDA_INFO"
	.sectionflags	@""
	.align	4


	//----- nvinfo : EIATTR_CUDA_API_VERSION
	.align		4
        /*0000*/ 	.byte	0x04, 0x37
        /*0002*/ 	.short	(.L_73 - .L_72)
.L_72:
        /*0004*/ 	.word	0x00000082


	//----- nvinfo : EIATTR_KPARAM_INFO
	.align		4
.L_73:
        /*0008*/ 	.byte	0x04, 0x17
        /*000a*/ 	.short	(.L_75 - .L_74)
.L_74:
        /*000c*/ 	.word	0x00000000
        /*0010*/ 	.short	0x0005
        /*0012*/ 	.short	0x0028
        /*0014*/ 	.byte	0x00, 0xf0, 0x21, 0x00


	//----- nvinfo : EIATTR_KPARAM_INFO
	.align		4
.L_75:
        /*0018*/ 	.byte	0x04, 0x17
        /*001a*/ 	.short	(.L_77 - .L_76)
.L_76:
        /*001c*/ 	.word	0x00000000
        /*0020*/ 	.short	0x0004
        /*0022*/ 	.short	0x0020
        /*0024*/ 	.byte	0x00, 0xf0, 0x21, 0x00


	//----- nvinfo : EIATTR_KPARAM_INFO
	.align		4
.L_77:
        /*0028*/ 	.byte	0x04, 0x17
        /*002a*/ 	.short	(.L_79 - .L_78)
.L_78:
        /*002c*/ 	.word	0x00000000
        /*0030*/ 	.short	0x0003
        /*0032*/ 	.short	0x0018
        /*0034*/ 	.byte	0x00, 0xf5, 0x21, 0x00


	//----- nvinfo : EIATTR_KPARAM_INFO
	.align		4
.L_79:
        /*0038*/ 	.byte	0x04, 0x17
        /*003a*/ 	.short	(.L_81 - .L_80)
.L_80:
        /*003c*/ 	.word	0x00000000
        /*0040*/ 	.short	0x0002
        /*0042*/ 	.short	0x0010
        /*0044*/ 	.byte	0x00, 0xf5, 0x21, 0x00


	//----- nvinfo : EIATTR_KPARAM_INFO
	.align		4
.L_81:
        /*0048*/ 	.byte	0x04, 0x17
        /*004a*/ 	.short	(.L_83 - .L_82)
.L_82:
        /*004c*/ 	.word	0x00000000
        /*0050*/ 	.short	0x0001
        /*0052*/ 	.short	0x0008
        /*0054*/ 	.byte	0x00, 0xf5, 0x21, 0x00


	//----- nvinfo : EIATTR_KPARAM_INFO
	.align		4
.L_83:
        /*0058*/ 	.byte	0x04, 0x17
        /*005a*/ 	.short	(.L_85 - .L_84)
.L_84:
        /*005c*/ 	.word	0x00000000
        /*0060*/ 	.short	0x0000
        /*0062*/ 	.short	0x0000
        /*0064*/ 	.byte	0x00, 0xf5, 0x21, 0x00


	//----- nvinfo : EIATTR_SPARSE_MMA_MASK
	.align		4
.L_85:
        /*0068*/ 	.byte	0x03, 0x50
        /*006a*/ 	.short	0x0000


	//----- nvinfo : EIATTR_MAXREG_COUNT
	.align		4
        /*006c*/ 	.byte	0x03, 0x1b
        /*006e*/ 	.short	0x00ff


	//----- nvinfo : EIATTR_MERCURY_ISA_VERSION
	.align		4
        /*0070*/ 	.byte	0x03, 0x5f
        /*0072*/ 	.short	0x0101


	//----- nvinfo : EIATTR_VRC_CTA_INIT_COUNT
	.align		4
        /*0074*/ 	.byte	0x02, 0x4a
	.zero		1
	.zero		1


	//----- nvinfo : EIATTR_EXIT_INSTR_OFFSETS
	.align		4
        /*0078*/ 	.byte	0x04, 0x1c
        /*007a*/ 	.short	(.L_87 - .L_86)


	//   ....[0]....
.L_86:
        /*007c*/ 	.word	0x000000c0


	//   ....[1]....
        /*0080*/ 	.word	0x00001980


	//----- nvinfo : EIATTR_CRS_STACK_SIZE
	.align		4
.L_87:
        /*0084*/ 	.byte	0x04, 0x1e
        /*0086*/ 	.short	(.L_89 - .L_88)
.L_88:
        /*0088*/ 	.word	0x00000000


	//----- nvinfo : EIATTR_CBANK_PARAM_SIZE
	.align		4
.L_89:
        /*008c*/ 	.byte	0x03, 0x19
        /*008e*/ 	.short	0x0030


	//----- nvinfo : EIATTR_PARAM_CBANK
	.align		4
        /*0090*/ 	.byte	0x04, 0x0a
        /*0092*/ 	.short	(.L_91 - .L_90)
	.align		4
.L_90:
        /*0094*/ 	.word	index@(.nv.constant0.coulomb_kernel)
        /*0098*/ 	.short	0x0380
        /*009a*/ 	.short	0x0030


	//----- nvinfo : EIATTR_SW_WAR
	.align		4
.L_91:
        /*009c*/ 	.byte	0x04, 0x36
        /*009e*/ 	.short	(.L_93 - .L_92)
.L_92:
        /*00a0*/ 	.word	0x00000008
.L_93:


//--------------------- .nv.info.matmul           --------------------------
	.section	.nv.info.matmul,"",@"SHT_CUDA_INFO"
	.sectionflags	@""
	.align	4


	//----- nvinfo : EIATTR_CUDA_API_VERSION
	.align		4
        /*0000*/ 	.byte	0x04, 0x37
        /*0002*/ 	.short	(.L_95 - .L_94)
.L_94:
        /*0004*/ 	.word	0x00000082


	//----- nvinfo : EIATTR_KPARAM_INFO
	.align		4
.L_95:
        /*0008*/ 	.byte	0x04, 0x17
        /*000a*/ 	.short	(.L_97 - .L_96)
.L_96:
        /*000c*/ 	.word	0x00000000
        /*0010*/ 	.short	0x0003
        /*0012*/ 	.short	0x0018
        /*0014*/ 	.byte	0x00, 0xf0, 0x11, 0x00


	//----- nvinfo : EIATTR_KPARAM_INFO
	.align		4
.L_97:
        /*0018*/ 	.byte	0x04, 0x17
        /*001a*/ 	.short	(.L_99 - .L_98)
.L_98:
        /*001c*/ 	.word	0x00000000
        /*0020*/ 	.short	0x0002
        /*0022*/ 	.short	0x0010
        /*0024*/ 	.byte	0x00, 0xf5, 0x21, 0x00


	//----- nvinfo : EIATTR_KPARAM_INFO
	.align		4
.L_99:
        /*0028*/ 	.byte	0x04, 0x17
        /*002a*/ 	.short	(.L_101 - .L_100)
.L_100:
        /*002c*/ 	.word	0x00000000
        /*0030*/ 	.short	0x0001
        /*0032*/ 	.short	0x0008
        /*0034*/ 	.byte	0x00, 0xf5, 0x21, 0x00


	//----- nvinfo : EIATTR_KPARAM_INFO
	.align		4
.L_101:
        /*0038*/ 	.byte	0x04, 0x17
        /*003a*/ 	.short	(.L_103 - .L_102)
.L_102:
        /*003c*/ 	.word	0x00000000
        /*0040*/ 	.short	0x0000
        /*0042*/ 	.short	0x0000
        /*0044*/ 	.byte	0x00, 0xf5, 0x21, 0x00


	//----- nvinfo : EIATTR_SPARSE_MMA_MASK
	.align		4
.L_103:
        /*0048*/ 	.byte	0x03, 0x50
        /*004a*/ 	.short	0x0000


	//----- nvinfo : EIATTR_MAXREG_COUNT
	.align		4
        /*004c*/ 	.byte	0x03, 0x1b
        /*004e*/ 	.short	0x00ff


	//----- nvinfo : EIATTR_MERCURY_ISA_VERSION
	.align		4
        /*0050*/ 	.byte	0x03, 0x5f
        /*0052*/ 	.short	0x0101


	//----- nvinfo : EIATTR_VRC_CTA_INIT_COUNT
	.align		4
        /*0054*/ 	.byte	0x02, 0x4a
	.zero		1
	.zero		1


	//----- nvinfo : EIATTR_EXIT_INSTR_OFFSETS
	.align		4
        /*0058*/ 	.byte	0x04, 0x1c
        /*005a*/ 	.short	(.L_105 - .L_104)


	//   ....[0]....
.L_104:
        /*005c*/ 	.word	0x00000be0


	//----- nvinfo : EIATTR_CRS_STACK_SIZE
	.align		4
.L_105:
        /*0060*/ 	.byte	0x04, 0x1e
        /*0062*/ 	.short	(.L_107 - .L_106)
.L_106:
        /*0064*/ 	.word	0x00000000


	//----- nvinfo : EIATTR_CBANK_PARAM_SIZE
	.align		4
.L_107:
        /*0068*/ 	.byte	0x03, 0x19
        /*006a*/ 	.short	0x001c


	//----- nvinfo : EIATTR_PARAM_CBANK
	.align		4
        /*006c*/ 	.byte	0x04, 0x0a
        /*006e*/ 	.short	(.L_109 - .L_108)
	.align		4
.L_108:
        /*0070*/ 	.word	index@(.nv.constant0.matmul)
        /*0074*/ 	.short	0x0380
        /*0076*/ 	.short	0x001c


	//----- nvinfo : EIATTR_SW_WAR
	.align		4
.L_109:
        /*0078*/ 	.byte	0x04, 0x36
        /*007a*/ 	.short	(.L_111 - .L_110)
.L_110:
        /*007c*/ 	.word	0x00000008
.L_111:


//--------------------- .nv.callgraph             --------------------------
	.section	.nv.callgraph,"",@"SHT_CUDA_CALLGRAPH"
	.align	4
	.sectionentsize	8
	.align		4
        /*0000*/ 	.word	0x00000000
	.align		4
        /*0004*/ 	.word	0xffffffff
	.align		4
        /*0008*/ 	.word	0x00000000
	.align		4
        /*000c*/ 	.word	0xfffffffe
	.align		4
        /*0010*/ 	.word	0x00000000
	.align		4
        /*0014*/ 	.word	0xfffffffd
	.align		4
        /*0018*/ 	.word	0x00000000
	.align		4
        /*001c*/ 	.word	0xfffffffc


//--------------------- .text.sum_coulomb_results_kernel --------------------------
	.section	.text.sum_coulomb_results_kernel,"ax",@progbits
	.align	128
        .global         sum_coulomb_results_kernel
        .type           sum_coulomb_results_kernel,@function
        .size           sum_coulomb_results_kernel,(.L_x_91 - sum_coulomb_results_kernel)
        .other          sum_coulomb_results_kernel,@"STO_CUDA_ENTRY STV_DEFAULT"
sum_coulomb_results_kernel:
.text.sum_coulomb_results_kernel:
[----:B------:R-:W-:Y:S01]  /*0000*/  LDC R1, c[0x0][0x37c] ;  /* 0x0000df00ff017b82 */ /* 0x000fe20000000800 */
[----:B------:R-:W-:Y:S05]  /*0010*/  EXIT ;  /* 0x000000000000794d */ /* 0x000fea0003800000 */
.L_x_0:
[----:B------:R-:W-:-:S00]  /*0020*/  BRA `(.L_x_0) ;  /* 0xfffffffc00fc7947 */ /* 0x000fc0000383ffff */
[----:B------:R-:W-:-:S00]  /*0030*/  NOP ;  /* 0x0000000000007918 */ /* 0x000fc00000000000 */
        /* <DEDUP_REMOVED lines=12> */
.L_x_91:


//--------------------- .text.coulomb_kernel_without_addition --------------------------
	.section	.text.coulomb_kernel_without_addition,"ax",@progbits
	.align	128
        .global         coulomb_kernel_without_addition
        .type           coulomb_kernel_without_addition,@function
        .size           coulomb_kernel_without_addition,(.L_x_88 - coulomb_kernel_without_addition)
        .other          coulomb_kernel_without_addition,@"STO_CUDA_ENTRY STV_DEFAULT"
coulomb_kernel_without_addition:
.text.coulomb_kernel_without_addition:
[----:B------:R-:W-:Y:S01]  /*0000*/  LDC R1, c[0x0][0x37c] ;  /* 0x0000df00ff017b82 */ /* 0x000fe20000000800 */
[----:B------:R-:W0:Y:S01]  /*0010*/  S2R R9, SR_TID.X ;  /* 0x0000000000097919 */ /* 0x000e220000002100 */
[----:B------:R-:W1:Y:S06]  /*0020*/  LDCU.128 UR8, c[0x0][0x3a0] ;  /* 0x00007400ff0877ac */ /* 0x000e6c0008000c00 */
[----:B------:R-:W0:Y:S08]  /*0030*/  S2UR UR7, SR_CTAID.X ;  /* 0x00000000000779c3 */ /* 0x000e300000002500 */
[----:B------:R-:W0:Y:S01]  /*0040*/  LDC R8, c[0x0][0x360] ;  /* 0x0000d800ff087b82 */ /* 0x000e220000000800 */
[----:B-1----:R-:W-:-:S02]  /*0050*/  UIMAD UR6, UR11, UR8, URZ ;  /* 0x000000080b0672a4 */ /* 0x002fc4000f8e02ff */
[----:B------:R-:W-:Y:S02]  /*0060*/  UIMAD.WIDE.U32 UR4, UR10, UR8, URZ ;  /* 0x000000080a0472a5 */ /* 0x000fe4000f8e00ff */
[----:B------:R-:W-:Y:S01]  /*0070*/  UIMAD UR6, UR10, UR9, UR6 ;  /* 0x000000090a0672a4 */ /* 0x000fe2000f8e0206 */
[----:B------:R-:W1:Y:S03]  /*0080*/  LDCU UR8, c[0x0][0x370] ;  /* 0x00006e00ff0877ac */ /* 0x000e660008000800 */
[----:B------:R-:W-:Y:S01]  /*0090*/  UIADD3 UR6, UPT, UPT, UR5, UR6, URZ ;  /* 0x0000000605067290 */ /* 0x000fe2000fffe0ff */
[----:B0-----:R-:W-:-:S05]  /*00a0*/  IMAD R9, R8, UR7, R9 ;  /* 0x0000000708097c24 */ /* 0x001fca000f8e0209 */
[----:B------:R-:W-:Y:S01]  /*00b0*/  IMAD.U32 R0, RZ, RZ, UR6 ;  /* 0x00000006ff007e24 */ /* 0x000fe2000f8e00ff */
[----:B------:R-:W-:-:S04]  /*00c0*/  ISETP.LT.U32.AND P0, PT, R9, UR4, PT ;  /* 0x0000000409007c0c */ /* 0x000fc8000bf01070 */
[----:B------:R-:W-:Y:S01]  /*00d0*/  ISETP.GT.U32.AND.EX P0, PT, R0, RZ, PT, P0 ;  /* 0x000000ff0000720c */ /* 0x000fe20003f04100 */
[----:B-1----:R-:W-:-:S12]  /*00e0*/  IMAD R8, R8, UR8, RZ ;  /* 0x0000000808087c24 */ /* 0x002fd8000f8e02ff */
[----:B------:R-:W-:Y:S05]  /*00f0*/  @!P0 EXIT ;  /* 0x000000000000894d */ /* 0x000fea0003800000 */
[----:B------:R-:W0:Y:S01]  /*0100*/  LDC.64 R6, c[0x0][0x388] ;  /* 0x0000e200ff067b82 */ /* 0x000e220000000a00 */
[----:B------:R-:W-:Y:S01]  /*0110*/  BSSY.RECONVERGENT B0, `(.L_x_1) ;  /* 0x0000072000007945 */ /* 0x000fe20003800200 */
[----:B------:R-:W-:Y:S01]  /*0120*/  IMAD.MOV.U32 R10, RZ, RZ, RZ ;  /* 0x000000ffff0a7224 */ /* 0x000fe200078e00ff */
[----:B------:R-:W1:Y:S01]  /*0130*/  LDCU.64 UR8, c[0x0][0x358] ;  /* 0x00006b00ff0877ac */ /* 0x000e620008000a00 */
[----:B------:R-:W2:Y:S04]  /*0140*/  LDCU UR7, c[0x0][0x3ac] ;  /* 0x00007580ff0777ac */ /* 0x000ea80008000800 */
[----:B------:R-:W3:Y:S01]  /*0150*/  LDC.64 R4, c[0x0][0x390] ;  /* 0x0000e400ff047b82 */ /* 0x000ee20000000a00 */
[----:B------:R-:W4:Y:S01]  /*0160*/  LDCU UR16, c[0x0][0x3a8] ;  /* 0x00007500ff1077ac */ /* 0x000f220008000800 */
[----:B------:R-:W0:Y:S01]  /*0170*/  LDCU.64 UR18, c[0x0][0x3a8] ;  /* 0x00007500ff1277ac */ /* 0x000e220008000a00 */
[----:B------:R-:W0:Y:S01]  /*0180*/  LDCU.64 UR20, c[0x0][0x3a0] ;  /* 0x00007400ff1477ac */ /* 0x000e220008000a00 */
[----:B------:R-:W0:Y:S01]  /*0190*/  LDCU.64 UR10, c[0x0][0x398] ;  /* 0x00007300ff0a77ac */ /* 0x000e220008000a00 */
[----:B------:R-:W0:Y:S02]  /*01a0*/  LDCU.64 UR12, c[0x0][0x380] ;  /* 0x00007000ff0c77ac */ /* 0x000e240008000a00 */
.L_x_12:
[----:B--2---:R-:W-:Y:S01]  /*01b0*/  LOP3.LUT R0, R10, UR7, RZ, 0xfc, !PT ;  /* 0x000000070a007c12 */ /* 0x004fe2000f8efcff */
[----:B------:R-:W-:Y:S03]  /*01c0*/  BSSY.RECONVERGENT B1, `(.L_x_2) ;  /* 0x0000027000017945 */ /* 0x000fe60003800200 */
[----:B------:R-:W-:-:S13]  /*01d0*/  ISETP.NE.U32.AND P0, PT, R0, RZ, PT ;  /* 0x000000ff0000720c */ /* 0x000fda0003f05070 */
[----:B0-----:R-:W-:Y:S05]  /*01e0*/  @P0 BRA `(.L_x_3) ;  /* 0x00000000005c0947 */ /* 0x001fea0003800000 */
[----:B----4-:R-:W2:Y:S01]  /*01f0*/  I2F.U32.RP R0, UR16 ;  /* 0x0000001000007d06 */ /* 0x010ea20008209000 */
[----:B------:R-:W-:-:S07]  /*0200*/  ISETP.NE.U32.AND P2, PT, RZ, UR16, PT ;  /* 0x00000010ff007c0c */ /* 0x000fce000bf45070 */
[----:B--2---:R-:W2:Y:S02]  /*0210*/  MUFU.RCP R0, R0 ;  /* 0x0000000000007308 */ /* 0x004ea40000001000 */
[----:B--2---:R-:W-:Y:S02]  /*0220*/  VIADD R2, R0, 0xffffffe ;  /* 0x0ffffffe00027836 */ /* 0x004fe40000000000 */
[----:B------:R-:W-:-:S04]  /*0230*/  IMAD.MOV.U32 R0, RZ, RZ, RZ ;  /* 0x000000ffff007224 */ /* 0x000fc800078e00ff */
[----:B------:R2:W4:Y:S02]  /*0240*/  F2I.FTZ.U32.TRUNC.NTZ R3, R2 ;  /* 0x0000000200037305 */ /* 0x000524000021f000 */
[----:B--2---:R-:W-:Y:S01]  /*0250*/  IMAD.MOV.U32 R2, RZ, RZ, RZ ;  /* 0x000000ffff027224 */ /* 0x004fe200078e00ff */
[----:B----4-:R-:W-:-:S05]  /*0260*/  IADD3 R11, PT, PT, RZ, -R3, RZ ;  /* 0x80000003ff0b7210 */ /* 0x010fca0007ffe0ff */
[----:B------:R-:W-:-:S04]  /*0270*/  IMAD R11, R11, UR16, RZ ;  /* 0x000000100b0b7c24 */ /* 0x000fc8000f8e02ff */
[----:B------:R-:W-:-:S06]  /*0280*/  IMAD.HI.U32 R12, R3, R11, R2 ;  /* 0x0000000b030c7227 */ /* 0x000fcc00078e0002 */
[----:B------:R-:W-:-:S04]  /*0290*/  IMAD.HI.U32 R2, R12, R9, RZ ;  /* 0x000000090c027227 */ /* 0x000fc800078e00ff */
[----:B------:R-:W-:-:S04]  /*02a0*/  IMAD.MOV R12, RZ, RZ, -R2 ;  /* 0x000000ffff0c7224 */ /* 0x000fc800078e0a02 */
[----:B------:R-:W-:-:S05]  /*02b0*/  IMAD R3, R12, UR16, R9 ;  /* 0x000000100c037c24 */ /* 0x000fca000f8e0209 */
[----:B------:R-:W-:-:S13]  /*02c0*/  ISETP.GE.U32.AND P0, PT, R3, UR16, PT ;  /* 0x0000001003007c0c */ /* 0x000fda000bf06070 */
[----:B------:R-:W-:Y:S01]  /*02d0*/  @P0 IADD3 R3, PT, PT, R3, -UR16, RZ ;  /* 0x8000001003030c10 */ /* 0x000fe2000fffe0ff */
[----:B------:R-:W-:-:S03]  /*02e0*/  @P0 VIADD R2, R2, 0x1 ;  /* 0x0000000102020836 */ /* 0x000fc60000000000 */
[----:B------:R-:W-:Y:S01]  /*02f0*/  ISETP.GE.U32.AND P1, PT, R3, UR16, PT ;  /* 0x0000001003007c0c */ /* 0x000fe2000bf26070 */
[----:B------:R-:W-:-:S12]  /*0300*/  IMAD.MOV.U32 R3, RZ, RZ, RZ ;  /* 0x000000ffff037224 */ /* 0x000fd800078e00ff */
[----:B------:R-:W-:Y:S01]  /*0310*/  @P1 VIADD R2, R2, 0x1 ;  /* 0x0000000102021836 */ /* 0x000fe20000000000 */
[----:B------:R-:W-:-:S04]  /*0320*/  @!P2 LOP3.LUT R2, RZ, UR16, RZ, 0x33, !PT ;  /* 0x00000010ff02ac12 */ /* 0x000fc8000f8e33ff */
[----:B------:R-:W-:-:S05]  /*0330*/  IADD3 R12, PT, PT, -R2, RZ, RZ ;  /* 0x000000ff020c7210 */ /* 0x000fca0007ffe1ff */
[----:B------:R-:W-:Y:S01]  /*0340*/  IMAD R15, R12, UR16, R9 ;  /* 0x000000100c0f7c24 */ /* 0x000fe2000f8e0209 */
[----:B------:R-:W-:Y:S06]  /*0350*/  BRA `(.L_x_4) ;  /* 0x0000000000347947 */ /* 0x000fec0003800000 */
.L_x_3:
[----:B------:R-:W-:-:S07]  /*0360*/  MOV R0, 0x380 ;  /* 0x0000038000007802 */ /* 0x000fce0000000f00 */
[----:B01-34-:R-:W-:Y:S05]  /*0370*/  CALL.REL.NOINC `($__internal_0_$__cuda_sm20_div_u64) ;  /* 0x0000000400347944 */ /* 0x01bfea0003c00000 */
[----:B------:R-:W-:Y:S01]  /*0380*/  IADD3 R13, P0, PT, RZ, -R11, RZ ;  /* 0x8000000bff0d7210 */ /* 0x000fe20007f1e0ff */
[----:B------:R-:W-:Y:S02]  /*0390*/  IMAD.MOV.U32 R2, RZ, RZ, R9 ;  /* 0x000000ffff027224 */ /* 0x000fe400078e0009 */
[----:B------:R-:W-:Y:S01]  /*03a0*/  IMAD.MOV.U32 R3, RZ, RZ, R10 ;  /* 0x000000ffff037224 */ /* 0x000fe200078e000a */
[----:B------:R-:W-:Y:S01]  /*03b0*/  IADD3.X R0, PT, PT, RZ, ~R12, RZ, P0, !PT ;  /* 0x8000000cff007210 */ /* 0x000fe200007fe4ff */
[----:B------:R-:W-:-:S04]  /*03c0*/  IMAD.WIDE.U32 R2, R13, UR18, R2 ;  /* 0x000000120d027c25 */ /* 0x000fc8000f8e0002 */
[----:B------:R-:W-:Y:S01]  /*03d0*/  IMAD R0, R0, UR18, RZ ;  /* 0x0000001200007c24 */ /* 0x000fe2000f8e02ff */
[----:B------:R-:W-:Y:S01]  /*03e0*/  MOV R15, R2 ;  /* 0x00000002000f7202 */ /* 0x000fe20000000f00 */
[----:B------:R-:W-:Y:S02]  /*03f0*/  IMAD.MOV.U32 R2, RZ, RZ, R11 ;  /* 0x000000ffff027224 */ /* 0x000fe400078e000b */
[----:B------:R-:W-:-:S04]  /*0400*/  IMAD R13, R13, UR19, R0 ;  /* 0x000000130d0d7c24 */ /* 0x000fc8000f8e0200 */
[----:B------:R-:W-:Y:S01]  /*0410*/  IMAD.IADD R0, R3, 0x1, R13 ;  /* 0x0000000103007824 */ /* 0x000fe200078e020d */
[----:B------:R-:W-:-:S07]  /*0420*/  MOV R3, R12 ;  /* 0x0000000c00037202 */ /* 0x000fce0000000f00 */
.L_x_4:
[----:B01----:R-:W-:Y:S05]  /*0430*/  BSYNC.RECONVERGENT B1 ;  /* 0x0000000000017941 */ /* 0x003fea0003800200 */
.L_x_2:
[----:B------:R-:W-:Y:S01]  /*0440*/  ISETP.GE.U32.AND P0, PT, R2, UR20, PT ;  /* 0x0000001402007c0c */ /* 0x000fe2000bf06070 */
[----:B------:R-:W-:Y:S03]  /*0450*/  BSSY.RECONVERGENT B1, `(.L_x_5) ;  /* 0x0000038000017945 */ /* 0x000fe60003800200 */
[----:B------:R-:W-:-:S13]  /*0460*/  ISETP.GE.U32.AND.EX P0, PT, R3, UR21, PT, P0 ;  /* 0x0000001503007c0c */ /* 0x000fda000bf06100 */
[----:B------:R-:W-:Y:S05]  /*0470*/  @P0 BRA `(.L_x_6) ;  /* 0x0000000000d40947 */ /* 0x000fea0003800000 */
[----:B------:R-:W-:Y:S02]  /*0480*/  IMAD R17, R0, 0xc, RZ ;  /* 0x0000000c00117824 */ /* 0x000fe400078e02ff */
[----:B------:R-:W-:Y:S02]  /*0490*/  IMAD R11, R3, 0xc, RZ ;  /* 0x0000000c030b7824 */ /* 0x000fe400078e02ff */
[----:B------:R-:W-:-:S04]  /*04a0*/  IMAD.WIDE.U32 R12, R2, 0xc, R6 ;  /* 0x0000000c020c7825 */ /* 0x000fc800078e0006 */
[----:B---3--:R-:W-:-:S04]  /*04b0*/  IMAD.WIDE.U32 R14, R15, 0xc, R4 ;  /* 0x0000000c0f0e7825 */ /* 0x008fc800078e0004 */
[----:B------:R-:W-:Y:S02]  /*04c0*/  IMAD.IADD R13, R13, 0x1, R11 ;  /* 0x000000010d0d7824 */ /* 0x000fe400078e020b */
[----:B------:R-:W-:-:S03]  /*04d0*/  IMAD.IADD R15, R15, 0x1, R17 ;  /* 0x000000010f0f7824 */ /* 0x000fc600078e0211 */
[----:B------:R-:W2:Y:S04]  /*04e0*/  LDG.E R21, desc[UR8][R12.64+0x4] ;  /* 0x000004080c157981 */ /* 0x000ea8000c1e1900 */
[----:B------:R-:W2:Y:S04]  /*04f0*/  LDG.E R18, desc[UR8][R14.64+0x4] ;  /* 0x000004080e127981 */ /* 0x000ea8000c1e1900 */
[----:B------:R-:W3:Y:S04]  /*0500*/  LDG.E R11, desc[UR8][R14.64] ;  /* 0x000000080e0b7981 */ /* 0x000ee8000c1e1900 */
[----:B------:R-:W3:Y:S04]  /*0510*/  LDG.E R20, desc[UR8][R12.64] ;  /* 0x000000080c147981 */ /* 0x000ee8000c1e1900 */
[----:B------:R-:W4:Y:S04]  /*0520*/  LDG.E R19, desc[UR8][R14.64+0x8] ;  /* 0x000008080e137981 */ /* 0x000f28000c1e1900 */
[----:B------:R-:W4:Y:S01]  /*0530*/  LDG.E R22, desc[UR8][R12.64+0x8] ;  /* 0x000008080c167981 */ /* 0x000f22000c1e1900 */
[----:B------:R-:W-:-:S04]  /*0540*/  LEA R16, P0, R2, UR10, 0x2 ;  /* 0x0000000a02107c11 */ /* 0x000fc8000f8010ff */
[----:B------:R-:W-:-:S05]  /*0550*/  LEA.HI.X R17, R2, UR11, R3, 0x2, P0 ;  /* 0x0000000b02117c11 */ /* 0x000fca00080f1403 */
[----:B------:R0:W5:Y:S01]  /*0560*/  LDG.E R0, desc[UR8][R16.64] ;  /* 0x0000000810007981 */ /* 0x000162000c1e1900 */
[----:B------:R-:W-:Y:S01]  /*0570*/  BSSY.RECONVERGENT B2, `(.L_x_7) ;  /* 0x0000013000027945 */ /* 0x000fe20003800200 */
[----:B--2---:R-:W-:-:S04]  /*0580*/  FADD R18, -R18, R21 ;  /* 0x0000001512127221 */ /* 0x004fc80000000100 */
[----:B------:R-:W-:Y:S01]  /*0590*/  FMUL R18, R18, R18 ;  /* 0x0000001212127220 */ /* 0x000fe20000400000 */
[----:B---3--:R-:W-:-:S04]  /*05a0*/  FADD R11, -R11, R20 ;  /* 0x000000140b0b7221 */ /* 0x008fc80000000100 */
[----:B------:R-:W-:Y:S01]  /*05b0*/  FFMA R18, R11, R11, R18 ;  /* 0x0000000b0b127223 */ /* 0x000fe20000000012 */
[----:B----4-:R-:W-:-:S04]  /*05c0*/  FADD R19, -R19, R22 ;  /* 0x0000001613137221 */ /* 0x010fc80000000100 */
[----:B------:R-:W-:-:S05]  /*05d0*/  FFMA R18, R19, R19, R18 ;  /* 0x0000001313127223 */ /* 0x000fca0000000012 */
[----:B------:R-:W-:Y:S01]  /*05e0*/  IADD3 R2, PT, PT, R18, -0xd000000, RZ ;  /* 0xf300000012027810 */ /* 0x000fe20007ffe0ff */
[----:B------:R0:W1:Y:S03]  /*05f0*/  MUFU.RSQ R11, R18 ;  /* 0x00000012000b7308 */ /* 0x0000660000001400 */
[----:B------:R-:W-:-:S13]  /*0600*/  ISETP.GT.U32.AND P0, PT, R2, 0x727fffff, PT ;  /* 0x727fffff0200780c */ /* 0x000fda0003f04070 */
[----:B0-----:R-:W-:Y:S05]  /*0610*/  @!P0 BRA `(.L_x_8) ;  /* 0x0000000000108947 */ /* 0x001fea0003800000 */
[----:B------:R-:W-:-:S07]  /*0620*/  MOV R15, 0x640 ;  /* 0x00000640000f7802 */ /* 0x000fce0000000f00 */
[----:B-1---5:R-:W-:Y:S05]  /*0630*/  CALL.REL.NOINC `($__internal_1_$__cuda_sm20_sqrt_rn_f32_slowpath) ;  /* 0x00000004009c7944 */ /* 0x022fea0003c00000 */
[----:B------:R-:W-:Y:S01]  /*0640*/  IMAD.MOV.U32 R3, RZ, RZ, R11 ;  /* 0x000000ffff037224 */ /* 0x000fe200078e000b */
[----:B------:R-:W-:Y:S06]  /*0650*/  BRA `(.L_x_9) ;  /* 0x0000000000107947 */ /* 0x000fec0003800000 */
.L_x_8:
[----:B-1----:R-:W-:Y:S01]  /*0660*/  FMUL.FTZ R3, R18, R11 ;  /* 0x0000000b12037220 */ /* 0x002fe20000410000 */
[----:B------:R-:W-:-:S03]  /*0670*/  FMUL.FTZ R11, R11, 0.5 ;  /* 0x3f0000000b0b7820 */ /* 0x000fc60000410000 */
[----:B------:R-:W-:-:S04]  /*0680*/  FFMA R2, -R3, R3, R18 ;  /* 0x0000000303027223 */ /* 0x000fc80000000112 */
[----:B------:R-:W-:-:S07]  /*0690*/  FFMA R3, R2, R11, R3 ;  /* 0x0000000b02037223 */ /* 0x000fce0000000003 */
.L_x_9:
[----:B------:R-:W-:Y:S05]  /*06a0*/  BSYNC.RECONVERGENT B2 ;  /* 0x0000000000027941 */ /* 0x000fea0003800200 */
.L_x_7:
[----:B------:R-:W0:Y:S01]  /*06b0*/  MUFU.RCP R2, R3 ;  /* 0x0000000300027308 */ /* 0x000e220000001000 */
[----:B------:R-:W-:Y:S01]  /*06c0*/  BSSY.RECONVERGENT B2, `(.L_x_10) ;  /* 0x000000c000027945 */ /* 0x000fe20003800200 */
[----:B------:R-:W-:-:S06]  /*06d0*/  FSETP.GEU.AND P2, PT, R3, 1.00000001335143196e-10, PT ;  /* 0x2edbe6ff0300780b */ /* 0x000fcc0003f4e000 */
[----:B-----5:R-:W1:Y:S01]  /*06e0*/  FCHK P0, R0, R3 ;  /* 0x0000000300007302 */ /* 0x020e620000000000 */
[----:B0-----:R-:W-:-:S04]  /*06f0*/  FFMA R11, R2, -R3, 1 ;  /* 0x3f800000020b7423 */ /* 0x001fc80000000803 */
[----:B------:R-:W-:-:S04]  /*0700*/  FFMA R11, R2, R11, R2 ;  /* 0x0000000b020b7223 */ /* 0x000fc80000000002 */
[----:B------:R-:W-:-:S04]  /*0710*/  FFMA R2, R0, R11, RZ ;  /* 0x0000000b00027223 */ /* 0x000fc800000000ff */
[----:B------:R-:W-:-:S04]  /*0720*/  FFMA R12, R2, -R3, R0 ;  /* 0x80000003020c7223 */ /* 0x000fc80000000000 */
[----:B------:R-:W-:Y:S01]  /*0730*/  FFMA R11, R11, R12, R2 ;  /* 0x0000000c0b0b7223 */ /* 0x000fe20000000002 */
[----:B-1----:R-:W-:Y:S06]  /*0740*/  @!P0 BRA `(.L_x_11) ;  /* 0x00000000000c8947 */ /* 0x002fec0003800000 */
[----:B------:R-:W-:-:S07]  /*0750*/  MOV R2, 0x770 ;  /* 0x0000077000027802 */ /* 0x000fce0000000f00 */
[----:B------:R-:W-:Y:S05]  /*0760*/  CALL.REL.NOINC `($__internal_2_$__cuda_sm3x_div_rn_noftz_f32_slowpath) ;  /* 0x0000000400b07944 */ /* 0x000fea0003c00000 */
[----:B------:R-:W-:-:S07]  /*0770*/  IMAD.MOV.U32 R11, RZ, RZ, R0 ;  /* 0x000000ffff0b7224 */ /* 0x000fce00078e0000 */
.L_x_11:
[----:B------:R-:W-:Y:S05]  /*0780*/  BSYNC.RECONVERGENT B2 ;  /* 0x0000000000027941 */ /* 0x000fea0003800200 */
.L_x_10:
[----:B------:R-:W-:Y:S02]  /*0790*/  LEA R2, P0, R9, UR12, 0x2 ;  /* 0x0000000c09027c11 */ /* 0x000fe4000f8010ff */
[----:B------:R-:W-:Y:S02]  /*07a0*/  FSEL R11, R11, RZ, P2 ;  /* 0x000000ff0b0b7208 */ /* 0x000fe40001000000 */
[----:B------:R-:W-:-:S05]  /*07b0*/  LEA.HI.X R3, R9, UR13, R10, 0x2, P0 ;  /* 0x0000000d09037c11 */ /* 0x000fca00080f140a */
[----:B------:R0:W-:Y:S04]  /*07c0*/  STG.E desc[UR8][R2.64], R11 ;  /* 0x0000000b02007986 */ /* 0x0001e8000c101908 */
.L_x_6:
[----:B------:R-:W-:Y:S05]  /*07d0*/  BSYNC.RECONVERGENT B1 ;  /* 0x0000000000017941 */ /* 0x000fea0003800200 */
.L_x_5:
[----:B------:R-:W-:-:S04]  /*07e0*/  IADD3 R9, P0, PT, R8, R9, RZ ;  /* 0x0000000908097210 */ /* 0x000fc80007f1e0ff */
[----:B------:R-:W-:Y:S02]  /*07f0*/  IADD3.X R10, PT, PT, RZ, R10, RZ, P0, !PT ;  /* 0x0000000aff0a7210 */ /* 0x000fe400007fe4ff */
[----:B------:R-:W-:-:S04]  /*0800*/  ISETP.GE.U32.AND P0, PT, R9, UR4, PT ;  /* 0x0000000409007c0c */ /* 0x000fc8000bf06070 */
[----:B------:R-:W-:-:S13]  /*0810*/  ISETP.GE.U32.AND.EX P0, PT, R10, UR6, PT, P0 ;  /* 0x000000060a007c0c */ /* 0x000fda000bf06100 */
[----:B------:R-:W-:Y:S05]  /*0820*/  @!P0 BRA `(.L_x_12) ;  /* 0xfffffff800608947 */ /* 0x000fea000383ffff */
[----:B------:R-:W-:Y:S05]  /*0830*/  BSYNC.RECONVERGENT B0 ;  /* 0x0000000000007941 */ /* 0x000fea0003800200 */
.L_x_1:
[----:B------:R-:W-:Y:S05]  /*0840*/  EXIT ;  /* 0x000000000000794d */ /* 0x000fea0003800000 */
        .weak           $__internal_0_$__cuda_sm20_div_u64
        .type           $__internal_0_$__cuda_sm20_div_u64,@function
        .size           $__internal_0_$__cuda_sm20_div_u64,($__internal_1_$__cuda_sm20_sqrt_rn_f32_slowpath - $__internal_0_$__cuda_sm20_div_u64)
$__internal_0_$__cuda_sm20_div_u64:
[----:B------:R-:W0:Y:S01]  /*0850*/  LDCU.64 UR14, c[0x0][0x3a8] ;  /* 0x00007500ff0e77ac */ /* 0x000e220008000a00 */
[----:B------:R-:W1:Y:S01]  /*0860*/  LDC.64 R2, c[0x0][0x3a8] ;  /* 0x0000ea00ff027b82 */ /* 0x000e620000000a00 */
[----:B0-----:R-:W0:Y:S08]  /*0870*/  I2F.U64.RP R11, UR14 ;  /* 0x0000000e000b7d12 */ /* 0x001e300008309000 */
[----:B0-----:R-:W0:Y:S02]  /*0880*/  MUFU.RCP R11, R11 ;  /* 0x0000000b000b7308 */ /* 0x001e240000001000 */
[----:B0-----:R-:W-:-:S06]  /*0890*/  VIADD R12, R11, 0x1ffffffe ;  /* 0x1ffffffe0b0c7836 */ /* 0x001fcc0000000000 */
[----:B------:R-:W1:Y:S02]  /*08a0*/  F2I.U64.TRUNC R12, R12 ;  /* 0x0000000c000c7311 */ /* 0x000e64000020d800 */
[----:B-1----:R-:W-:-:S04]  /*08b0*/  IMAD.WIDE.U32 R14, R12, R2, RZ ;  /* 0x000000020c0e7225 */ /* 0x002fc800078e00ff */
[----:B------:R-:W-:Y:S01]  /*08c0*/  IMAD R15, R12, R3, R15 ;  /* 0x000000030c0f7224 */ /* 0x000fe200078e020f */
[----:B------:R-:W-:-:S03]  /*08d0*/  IADD3 R17, P0, PT, RZ, -R14, RZ ;  /* 0x8000000eff117210 */ /* 0x000fc60007f1e0ff */
[----:B------:R-:W-:Y:S02]  /*08e0*/  IMAD R15, R13, R2, R15 ;  /* 0x000000020d0f7224 */ /* 0x000fe400078e020f */
[----:B------:R-:W-:-:S04]  /*08f0*/  IMAD.HI.U32 R14, R12, R17, RZ ;  /* 0x000000110c0e7227 */ /* 0x000fc800078e00ff */
[----:B------:R-:W-:Y:S01]  /*0900*/  IMAD.X R19, RZ, RZ, ~R15, P0 ;  /* 0x000000ffff137224 */ /* 0x000fe200000e0e0f */
[----:B------:R-:W-:-:S03]  /*0910*/  MOV R15, R12 ;  /* 0x0000000c000f7202 */ /* 0x000fc60000000f00 */
[-C--:B------:R-:W-:Y:S02]  /*0920*/  IMAD R21, R13, R19.reuse, RZ ;  /* 0x000000130d157224 */ /* 0x080fe400078e02ff */
[----:B------:R-:W-:-:S04]  /*0930*/  IMAD.WIDE.U32 R14, P0, R12, R19, R14 ;  /* 0x000000130c0e7225 */ /* 0x000fc8000780000e */
[----:B------:R-:W-:-:S04]  /*0940*/  IMAD.HI.U32 R11, R13, R19, RZ ;  /* 0x000000130d0b7227 */ /* 0x000fc800078e00ff */
[----:B------:R-:W-:-:S04]  /*0950*/  IMAD.HI.U32 R14, P1, R13, R17, R14 ;  /* 0x000000110d0e7227 */ /* 0x000fc8000782000e */
[----:B------:R-:W-:Y:S01]  /*0960*/  IMAD.X R11, R11, 0x1, R13, P0 ;  /* 0x000000010b0b7824 */ /* 0x000fe200000e060d */
[----:B------:R-:W-:-:S04]  /*0970*/  IADD3 R15, P2, PT, R21, R14, RZ ;  /* 0x0000000e150f7210 */ /* 0x000fc80007f5e0ff */
[----:B------:R-:W-:Y:S01]  /*0980*/  IADD3.X R11, PT, PT, RZ, RZ, R11, P2, P1 ;  /* 0x000000ffff0b7210 */ /* 0x000fe200017e240b */
[----:B------:R-:W-:-:S04]  /*0990*/  IMAD.WIDE.U32 R12, R15, R2, RZ ;  /* 0x000000020f0c7225 */ /* 0x000fc800078e00ff */
[----:B------:R-:W-:Y:S01]  /*09a0*/  IMAD R13, R15, R3, R13 ;  /* 0x000000030f0d7224 */ /* 0x000fe200078e020d */
[----:B------:R-:W-:-:S03]  /*09b0*/  IADD3 R17, P0, PT, RZ, -R12, RZ ;  /* 0x8000000cff117210 */ /* 0x000fc60007f1e0ff */
[----:B------:R-:W-:Y:S02]  /*09c0*/  IMAD R13, R11, R2, R13 ;  /* 0x000000020b0d7224 */ /* 0x000fe400078e020d */
[----:B------:R-:W-:-:S04]  /*09d0*/  IMAD.HI.U32 R14, R15, R17, RZ ;  /* 0x000000110f0e7227 */ /* 0x000fc800078e00ff */
[----:B------:R-:W-:Y:S02]  /*09e0*/  IMAD.X R12, RZ, RZ, ~R13, P0 ;  /* 0x000000ffff0c7224 */ /* 0x000fe400000e0e0d */
[----:B------:R-:W-:Y:S02]  /*09f0*/  IMAD.MOV.U32 R13, RZ, RZ, RZ ;  /* 0x000000ffff0d7224 */ /* 0x000fe400078e00ff */
[----:B------:R-:W-:-:S04]  /*0a00*/  IMAD.WIDE.U32 R14, P0, R15, R12, R14 ;  /* 0x0000000c0f0e7225 */ /* 0x000fc8000780000e */
[C---:B------:R-:W-:Y:S02]  /*0a10*/  IMAD R16, R11.reuse, R12, RZ ;  /* 0x0000000c0b107224 */ /* 0x040fe400078e02ff */
[----:B------:R-:W-:-:S04]  /*0a20*/  IMAD.HI.U32 R15, P1, R11, R17, R14 ;  /* 0x000000110b0f7227 */ /* 0x000fc8000782000e */
[----:B------:R-:W-:Y:S01]  /*0a30*/  IMAD.HI.U32 R12, R11, R12, RZ ;  /* 0x0000000c0b0c7227 */ /* 0x000fe200078e00ff */
[----:B------:R-:W-:-:S04]  /*0a40*/  IADD3 R15, P2, PT, R16, R15, RZ ;  /* 0x0000000f100f7210 */ /* 0x000fc80007f5e0ff */
[----:B------:R-:W-:Y:S01]  /*0a50*/  IADD3.X R11, PT, PT, R12, R11, RZ, P0, !PT ;  /* 0x0000000b0c0b7210 */ /* 0x000fe200007fe4ff */
[----:B------:R-:W-:-:S03]  /*0a60*/  IMAD.HI.U32 R12, R15, R9, RZ ;  /* 0x000000090f0c7227 */ /* 0x000fc600078e00ff */
[----:B------:R-:W-:Y:S01]  /*0a70*/  IADD3.X R11, PT, PT, RZ, RZ, R11, P2, P1 ;  /* 0x000000ffff0b7210 */ /* 0x000fe200017e240b */
[----:B------:R-:W-:-:S04]  /*0a80*/  IMAD.WIDE.U32 R12, R15, R10, R12 ;  /* 0x0000000a0f0c7225 */ /* 0x000fc800078e000c */
[C---:B------:R-:W-:Y:S02]  /*0a90*/  IMAD R15, R11.reuse, R10, RZ ;  /* 0x0000000a0b0f7224 */ /* 0x040fe400078e02ff */
[----:B------:R-:W-:-:S04]  /*0aa0*/  IMAD.HI.U32 R12, P0, R11, R9, R12 ;  /* 0x000000090b0c7227 */ /* 0x000fc8000780000c */
[----:B------:R-:W-:Y:S01]  /*0ab0*/  IMAD.HI.U32 R11, R11, R10, RZ ;  /* 0x0000000a0b0b7227 */ /* 0x000fe200078e00ff */
[----:B------:R-:W-:-:S03]  /*0ac0*/  IADD3 R15, P1, PT, R15, R12, RZ ;  /* 0x0000000c0f0f7210 */ /* 0x000fc60007f3e0ff */
[----:B------:R-:W-:Y:S01]  /*0ad0*/  IMAD.X R11, RZ, RZ, R11, P0 ;  /* 0x000000ffff0b7224 */ /* 0x000fe200000e060b */
[C---:B------:R-:W-:Y:S01]  /*0ae0*/  IADD3 R14, P2, PT, R15.reuse, 0x1, RZ ;  /* 0x000000010f0e7810 */ /* 0x040fe20007f5e0ff */
[----:B------:R-:W-:-:S03]  /*0af0*/  IMAD.WIDE.U32 R12, R15, R2, RZ ;  /* 0x000000020f0c7225 */ /* 0x000fc600078e00ff */
[----:B------:R-:W-:Y:S01]  /*0b00*/  IADD3.X R11, PT, PT, RZ, R11, RZ, P1, !PT ;  /* 0x0000000bff0b7210 */ /* 0x000fe20000ffe4ff */
[----:B------:R-:W-:Y:S01]  /*0b10*/  IMAD R13, R15, R3, R13 ;  /* 0x000000030f0d7224 */ /* 0x000fe200078e020d */
[----:B------:R-:W-:Y:S02]  /*0b20*/  IADD3 R19, P1, PT, -R12, R9, RZ ;  /* 0x000000090c137210 */ /* 0x000fe40007f3e1ff */
[----:B------:R-:W-:Y:S01]  /*0b30*/  IADD3.X R12, PT, PT, RZ, R11, RZ, P2, !PT ;  /* 0x0000000bff0c7210 */ /* 0x000fe200017fe4ff */
[-C--:B------:R-:W-:Y:S01]  /*0b40*/  IMAD R13, R11, R2.reuse, R13 ;  /* 0x000000020b0d7224 */ /* 0x080fe200078e020d */
[----:B------:R-:W-:-:S03]  /*0b50*/  ISETP.GE.U32.AND P0, PT, R19, R2, PT ;  /* 0x000000021300720c */ /* 0x000fc60003f06070 */
[----:B------:R-:W-:Y:S01]  /*0b60*/  IMAD.X R18, R10, 0x1, ~R13, P1 ;  /* 0x000000010a127824 */ /* 0x000fe200008e0e0d */
[----:B------:R-:W-:-:S04]  /*0b70*/  IADD3 R17, P1, PT, R19, -R2, RZ ;  /* 0x8000000213117210 */ /* 0x000fc80007f3e0ff */
[C---:B------:R-:W-:Y:S01]  /*0b80*/  ISETP.GE.U32.AND.EX P0, PT, R18.reuse, R3, PT, P0 ;  /* 0x000000031200720c */ /* 0x040fe20003f06100 */
[----:B------:R-:W-:Y:S01]  /*0b90*/  IMAD.X R16, R18, 0x1, ~R3, P1 ;  /* 0x0000000112107824 */ /* 0x000fe200008e0e03 */
[----:B------:R-:W-:Y:S02]  /*0ba0*/  ISETP.NE.U32.AND P1, PT, R2, RZ, PT ;  /* 0x000000ff0200720c */ /* 0x000fe40003f25070 */
[----:B------:R-:W-:Y:S02]  /*0bb0*/  SEL R14, R14, R15, P0 ;  /* 0x0000000f0e0e7207 */ /* 0x000fe40000000000 */
[----:B------:R-:W-:Y:S02]  /*0bc0*/  SEL R17, R17, R19, P0 ;  /* 0x0000001311117207 */ /* 0x000fe40000000000 */
[----:B------:R-:W-:Y:S02]  /*0bd0*/  SEL R13, R12, R11, P0 ;  /* 0x0000000b0c0d7207 */ /* 0x000fe40000000000 */
[----:B------:R-:W-:-:S02]  /*0be0*/  SEL R16, R16, R18, P0 ;  /* 0x0000001210107207 */ /* 0x000fc40000000000 */
[----:B------:R-:W-:Y:S02]  /*0bf0*/  IADD3 R11, P2, PT, R14, 0x1, RZ ;  /* 0x000000010e0b7810 */ /* 0x000fe40007f5e0ff */
[----:B------:R-:W-:Y:S01]  /*0c00*/  ISETP.GE.U32.AND P0, PT, R17, R2, PT ;  /* 0x000000021100720c */ /* 0x000fe20003f06070 */
[----:B------:R-:W-:Y:S01]  /*0c10*/  IMAD.MOV.U32 R2, RZ, RZ, R0 ;  /* 0x000000ffff027224 */ /* 0x000fe200078e0000 */
[----:B------:R-:W-:Y:S01]  /*0c20*/  ISETP.NE.AND.EX P1, PT, R3, RZ, PT, P1 ;  /* 0x000000ff0300720c */ /* 0x000fe20003f25310 */
[----:B------:R-:W-:Y:S01]  /*0c30*/  IMAD.X R12, RZ, RZ, R13, P2 ;  /* 0x000000ffff0c7224 */ /* 0x000fe200010e060d */
[----:B------:R-:W-:Y:S01]  /*0c40*/  ISETP.GE.U32.AND.EX P0, PT, R16, R3, PT, P0 ;  /* 0x000000031000720c */ /* 0x000fe20003f06100 */
[----:B------:R-:W-:-:S03]  /*0c50*/  HFMA2 R3, -RZ, RZ, 0, 0 ;  /* 0x00000000ff037431 */ /* 0x000fc600000001ff */
[----:B------:R-:W-:Y:S02]  /*0c60*/  SEL R11, R11, R14, P0 ;  /* 0x0000000e0b0b7207 */ /* 0x000fe40000000000 */
[----:B------:R-:W-:Y:S02]  /*0c70*/  SEL R12, R12, R13, P0 ;  /* 0x0000000d0c0c7207 */ /* 0x000fe40000000000 */
[----:B------:R-:W-:Y:S02]  /*0c80*/  SEL R11, R11, 0xffffffff, P1 ;  /* 0xffffffff0b0b7807 */ /* 0x000fe40000800000 */
[----:B------:R-:W-:Y:S01]  /*0c90*/  SEL R12, R12, 0xffffffff, P1 ;  /* 0xffffffff0c0c7807 */ /* 0x000fe20000800000 */
[----:B------:R-:W-:Y:S06]  /*0ca0*/  RET.REL.NODEC R2 `(coulomb_kernel_without_addition) ;  /* 0xfffffff002d47950 */ /* 0x000fec0003c3ffff */
        .weak           $__internal_1_$__cuda_sm20_sqrt_rn_f32_slowpath
        .type           $__internal_1_$__cuda_sm20_sqrt_rn_f32_slowpath,@function
        .size           $__internal_1_$__cuda_sm20_sqrt_rn_f32_slowpath,($__internal_2_$__cuda_sm3x_div_rn_noftz_f32_slowpath - $__internal_1_$__cuda_sm20_sqrt_rn_f32_slowpath)
$__internal_1_$__cuda_sm20_sqrt_rn_f32_slowpath:
[----:B------:R-:W-:-:S13]  /*0cb0*/  LOP3.LUT P0, RZ, R18, 0x7fffffff, RZ, 0xc0, !PT ;  /* 0x7fffffff12ff7812 */ /* 0x000fda000780c0ff */
[----:B------:R-:W-:Y:S01]  /*0cc0*/  @!P0 IMAD.MOV.U32 R3, RZ, RZ, R18 ;  /* 0x000000ffff038224 */ /* 0x000fe200078e0012 */
[----:B------:R-:W-:Y:S06]  /*0cd0*/  @!P0 BRA `(.L_x_13) ;  /* 0x0000000000448947 */ /* 0x000fec0003800000 */
[----:B------:R-:W-:Y:S01]  /*0ce0*/  FSETP.GEU.FTZ.AND P0, PT, R18, RZ, PT ;  /* 0x000000ff1200720b */ /* 0x000fe20003f1e000 */
[----:B------:R-:W-:-:S12]  /*0cf0*/  IMAD.MOV.U32 R2, RZ, RZ, R18 ;  /* 0x000000ffff027224 */ /* 0x000fd800078e0012 */
[----:B------:R-:W-:Y:S01]  /*0d00*/  @!P0 MOV R3, 0x7fffffff ;  /* 0x7fffffff00038802 */ /* 0x000fe20000000f00 */
[----:B------:R-:W-:Y:S06]  /*0d10*/  @!P0 BRA `(.L_x_13) ;  /* 0x0000000000348947 */ /* 0x000fec0003800000 */
[----:B------:R-:W-:-:S13]  /*0d20*/  FSETP.GTU.FTZ.AND P0, PT, |R2|, +INF , PT ;  /* 0x7f8000000200780b */ /* 0x000fda0003f1c200 */
[----:B------:R-:W-:Y:S01]  /*0d30*/  @P0 FADD.FTZ R3, R2, 1 ;  /* 0x3f80000002030421 */ /* 0x000fe20000010000 */
[----:B------:R-:W-:Y:S06]  /*0d40*/  @P0 BRA `(.L_x_13) ;  /* 0x0000000000280947 */ /* 0x000fec0003800000 */
[----:B------:R-:W-:-:S13]  /*0d50*/  FSETP.NEU.FTZ.AND P0, PT, |R2|, +INF , PT ;  /* 0x7f8000000200780b */ /* 0x000fda0003f1d200 */
[----:B------:R-:W-:-:S04]  /*0d60*/  @P0 FFMA R11, R2, 1.84467440737095516160e+19, RZ ;  /* 0x5f800000020b0823 */ /* 0x000fc800000000ff */
[----:B------:R-:W0:Y:S02]  /*0d70*/  @P0 MUFU.RSQ R12, R11 ;  /* 0x0000000b000c0308 */ /* 0x000e240000001400 */
[----:B0-----:R-:W-:Y:S01]  /*0d80*/  @P0 FMUL.FTZ R14, R11, R12 ;  /* 0x0000000c0b0e0220 */ /* 0x001fe20000410000 */
[----:B------:R-:W-:-:S03]  /*0d90*/  @P0 FMUL.FTZ R12, R12, 0.5 ;  /* 0x3f0000000c0c0820 */ /* 0x000fc60000410000 */
[----:B------:R-:W-:-:S04]  /*0da0*/  @P0 FADD.FTZ R3, -R14, -RZ ;  /* 0x800000ff0e030221 */ /* 0x000fc80000010100 */
[----:B------:R-:W-:Y:S01]  /*0db0*/  @P0 FFMA R13, R14, R3, R11 ;  /* 0x000000030e0d0223 */ /* 0x000fe2000000000b */
[----:B------:R-:W-:-:S03]  /*0dc0*/  @!P0 IMAD.MOV.U32 R3, RZ, RZ, R2 ;  /* 0x000000ffff038224 */ /* 0x000fc600078e0002 */
[----:B------:R-:W-:-:S04]  /*0dd0*/  @P0 FFMA R12, R13, R12, R14 ;  /* 0x0000000c0d0c0223 */ /* 0x000fc8000000000e */
[----:B------:R-:W-:-:S07]  /*0de0*/  @P0 FMUL.FTZ R3, R12, 2.3283064365386962891e-10 ;  /* 0x2f8000000c030820 */ /* 0x000fce0000410000 */
.L_x_13:
[----:B------:R-:W-:Y:S01]  /*0df0*/  IMAD.MOV.U32 R11, RZ, RZ, R3 ;  /* 0x000000ffff0b7224 */ /* 0x000fe200078e0003 */
[----:B------:R-:W-:Y:S01]  /*0e00*/  MOV R2, R15 ;  /* 0x0000000f00027202 */ /* 0x000fe20000000f00 */
[----:B------:R-:W-:-:S04]  /*0e10*/  IMAD.MOV.U32 R3, RZ, RZ, 0x0 ;  /* 0x00000000ff037424 */ /* 0x000fc800078e00ff */
[----:B------:R-:W-:Y:S05]  /*0e20*/  RET.REL.NODEC R2 `(coulomb_kernel_without_addition) ;  /* 0xfffffff002747950 */ /* 0x000fea0003c3ffff */
        .weak           $__internal_2_$__cuda_sm3x_div_rn_noftz_f32_slowpath
        .type           $__internal_2_$__cuda_sm3x_div_rn_noftz_f32_slowpath,@function
        .size           $__internal_2_$__cuda_sm3x_div_rn_noftz_f32_slowpath,(.L_x_88 - $__internal_2_$__cuda_sm3x_div_rn_noftz_f32_slowpath)
$__internal_2_$__cuda_sm3x_div_rn_noftz_f32_slowpath:
[----:B------:R-:W-:Y:S01]  /*0e30*/  SHF.R.U32.HI R12, RZ, 0x17, R3 ;  /* 0x00000017ff0c7819 */ /* 0x000fe20000011603 */
[----:B------:R-:W-:Y:S01]  /*0e40*/  BSSY.RECONVERGENT B3, `(.L_x_14) ;  /* 0x0000063000037945 */ /* 0x000fe20003800200 */
[--C-:B------:R-:W-:Y:S01]  /*0e50*/  SHF.R.U32.HI R11, RZ, 0x17, R0.reuse ;  /* 0x00000017ff0b7819 */ /* 0x100fe20000011600 */
[----:B------:R-:W-:Y:S01]  /*0e60*/  IMAD.MOV.U32 R13, RZ, RZ, R0 ;  /* 0x000000ffff0d7224 */ /* 0x000fe200078e0000 */
[----:B------:R-:W-:Y:S02]  /*0e70*/  LOP3.LUT R12, R12, 0xff, RZ, 0xc0, !PT ;  /* 0x000000ff0c0c7812 */ /* 0x000fe400078ec0ff */
[----:B------:R-:W-:-:S03]  /*0e80*/  LOP3.LUT R16, R11, 0xff, RZ, 0xc0, !PT ;  /* 0x000000ff0b107812 */ /* 0x000fc600078ec0ff */
[----:B------:R-:W-:Y:S01]  /*0e90*/  VIADD R15, R12, 0xffffffff ;  /* 0xffffffff0c0f7836 */ /* 0x000fe20000000000 */
[----:B------:R-:W-:-:S04]  /*0ea0*/  IADD3 R14, PT, PT, R16, -0x1, RZ ;  /* 0xffffffff100e7810 */ /* 0x000fc80007ffe0ff */
[----:B------:R-:W-:-:S04]  /*0eb0*/  ISETP.GT.U32.AND P0, PT, R15, 0xfd, PT ;  /* 0x000000fd0f00780c */ /* 0x000fc80003f04070 */
[----:B------:R-:W-:-:S13]  /*0ec0*/  ISETP.GT.U32.OR P0, PT, R14, 0xfd, P0 ;  /* 0x000000fd0e00780c */ /* 0x000fda0000704470 */
[----:B------:R-:W-:Y:S01]  /*0ed0*/  @!P0 IMAD.MOV.U32 R11, RZ, RZ, RZ ;  /* 0x000000ffff0b8224 */ /* 0x000fe200078e00ff */
[----:B------:R-:W-:Y:S06]  /*0ee0*/  @!P0 BRA `(.L_x_15) ;  /* 0x00000000005c8947 */ /* 0x000fec0003800000 */
[----:B------:R-:W-:Y:S02]  /*0ef0*/  FSETP.GTU.FTZ.AND P1, PT, |R3|, +INF , PT ;  /* 0x7f8000000300780b */ /* 0x000fe40003f3c200 */
[----:B------:R-:W-:-:S04]  /*0f00*/  FSETP.GTU.FTZ.AND P0, PT, |R0|, +INF , PT ;  /* 0x7f8000000000780b */ /* 0x000fc80003f1c200 */
[----:B------:R-:W-:-:S13]  /*0f10*/  PLOP3.LUT P0, PT, P0, P1, PT, 0xf8, 0x8f ;  /* 0x00000000008f781c */ /* 0x000fda0000703f70 */
[----:B------:R-:W-:Y:S05]  /*0f20*/  @P0 BRA `(.L_x_16) ;  /* 0x00000004004c0947 */ /* 0x000fea0003800000 */
[----:B------:R-:W-:-:S13]  /*0f30*/  LOP3.LUT P0, RZ, R3, 0x7fffffff, R13, 0xc8, !PT ;  /* 0x7fffffff03ff7812 */ /* 0x000fda000780c80d */
[----:B------:R-:W-:Y:S05]  /*0f40*/  @!P0 BRA `(.L_x_17) ;  /* 0x00000004003c8947 */ /* 0x000fea0003800000 */
[C---:B------:R-:W-:Y:S02]  /*0f50*/  FSETP.NEU.FTZ.AND P3, PT, |R0|.reuse, +INF , PT ;  /* 0x7f8000000000780b */ /* 0x040fe40003f7d200 */
[----:B------:R-:W-:Y:S02]  /*0f60*/  FSETP.NEU.FTZ.AND P1, PT, |R3|, +INF , PT ;  /* 0x7f8000000300780b */ /* 0x000fe40003f3d200 */
[----:B------:R-:W-:-:S11]  /*0f70*/  FSETP.NEU.FTZ.AND P0, PT, |R0|, +INF , PT ;  /* 0x7f8000000000780b */ /* 0x000fd60003f1d200 */
[----:B------:R-:W-:Y:S05]  /*0f80*/  @!P1 BRA !P3, `(.L_x_17) ;  /* 0x00000004002c9947 */ /* 0x000fea0005800000 */
[----:B------:R-:W-:-:S04]  /*0f90*/  LOP3.LUT P3, RZ, R13, 0x7fffffff, RZ, 0xc0, !PT ;  /* 0x7fffffff0dff7812 */ /* 0x000fc8000786c0ff */
[----:B------:R-:W-:-:S13]  /*0fa0*/  PLOP3.LUT P1, PT, P1, P3, PT, 0x2f, 0xf2 ;  /* 0x0000000000f2781c */ /* 0x000fda0000f26577 */
[----:B------:R-:W-:Y:S05]  /*0fb0*/  @P1 BRA `(.L_x_18) ;  /* 0x0000000400181947 */ /* 0x000fea0003800000 */
[----:B------:R-:W-:-:S04]  /*0fc0*/  LOP3.LUT P1, RZ, R3, 0x7fffffff, RZ, 0xc0, !PT ;  /* 0x7fffffff03ff7812 */ /* 0x000fc8000782c0ff */
[----:B------:R-:W-:-:S13]  /*0fd0*/  PLOP3.LUT P0, PT, P0, P1, PT, 0x2f, 0xf2 ;  /* 0x0000000000f2781c */ /* 0x000fda0000702577 */
[----:B------:R-:W-:Y:S05]  /*0fe0*/  @P0 BRA `(.L_x_19) ;  /* 0x0000000400000947 */ /* 0x000fea0003800000 */
[----:B------:R-:W-:Y:S02]  /*0ff0*/  ISETP.GE.AND P0, PT, R14, RZ, PT ;  /* 0x000000ff0e00720c */ /* 0x000fe40003f06270 */
[----:B------:R-:W-:-:S11]  /*1000*/  ISETP.GE.AND P1, PT, R15, RZ, PT ;  /* 0x000000ff0f00720c */ /* 0x000fd60003f26270 */
[----:B------:R-:W-:Y:S01]  /*1010*/  @P0 MOV R11, RZ ;  /* 0x000000ff000b0202 */ /* 0x000fe20000000f00 */
[----:B------:R-:W-:Y:S02]  /*1020*/  @!P0 IMAD.MOV.U32 R11, RZ, RZ, -0x40 ;  /* 0xffffffc0ff0b8424 */ /* 0x000fe400078e00ff */
[----:B------:R-:W-:Y:S01]  /*1030*/  @!P0 FFMA R13, R0, 1.84467440737095516160e+19, RZ ;  /* 0x5f800000000d8823 */ /* 0x000fe200000000ff */
[----:B------:R-:W-:Y:S01]  /*1040*/  @!P1 FFMA R3, R3, 1.84467440737095516160e+19, RZ ;  /* 0x5f80000003039823 */ /* 0x000fe200000000ff */
[----:B------:R-:W-:-:S07]  /*1050*/  @!P1 VIADD R11, R11, 0x40 ;  /* 0x000000400b0b9836 */ /* 0x000fce0000000000 */
.L_x_15:
[----:B------:R-:W-:Y:S01]  /*1060*/  LEA R0, R12, 0xc0800000, 0x17 ;  /* 0xc08000000c007811 */ /* 0x000fe200078eb8ff */
[----:B------:R-:W-:Y:S03]  /*1070*/  BSSY.RECONVERGENT B4, `(.L_x_20) ;  /* 0x0000036000047945 */ /* 0x000fe60003800200 */
[----:B------:R-:W-:Y:S01]  /*1080*/  IADD3 R14, PT, PT, -R0, R3, RZ ;  /* 0x00000003000e7210 */ /* 0x000fe20007ffe1ff */
[----:B------:R-:W-:-:S03]  /*1090*/  VIADD R3, R16, 0xffffff81 ;  /* 0xffffff8110037836 */ /* 0x000fc60000000000 */
[----:B------:R-:W0:Y:S01]  /*10a0*/  MUFU.RCP R15, R14 ;  /* 0x0000000e000f7308 */ /* 0x000e220000001000 */
[----:B------:R-:W-:Y:S01]  /*10b0*/  FADD.FTZ R17, -R14, -RZ ;  /* 0x800000ff0e117221 */ /* 0x000fe20000010100 */
[C---:B------:R-:W-:Y:S01]  /*10c0*/  IMAD R0, R3.reuse, -0x800000, R13 ;  /* 0xff80000003007824 */ /* 0x040fe200078e020d */
[----:B------:R-:W-:-:S05]  /*10d0*/  IADD3 R12, PT, PT, R3, 0x7f, -R12 ;  /* 0x0000007f030c7810 */ /* 0x000fca0007ffe80c */
[----:B------:R-:W-:Y:S02]  /*10e0*/  IMAD.IADD R12, R12, 0x1, R11 ;  /* 0x000000010c0c7824 */ /* 0x000fe400078e020b */
[----:B0-----:R-:W-:-:S04]  /*10f0*/  FFMA R16, R15, R17, 1 ;  /* 0x3f8000000f107423 */ /* 0x001fc80000000011 */
[----:B------:R-:W-:-:S04]  /*1100*/  FFMA R18, R15, R16, R15 ;  /* 0x000000100f127223 */ /* 0x000fc8000000000f */
[----:B------:R-:W-:-:S04]  /*1110*/  FFMA R13, R0, R18, RZ ;  /* 0x00000012000d7223 */ /* 0x000fc800000000ff */
[----:B------:R-:W-:-:S04]  /*1120*/  FFMA R16, R17, R13, R0 ;  /* 0x0000000d11107223 */ /* 0x000fc80000000000 */
[----:B------:R-:W-:-:S04]  /*1130*/  FFMA R13, R18, R16, R13 ;  /* 0x00000010120d7223 */ /* 0x000fc8000000000d */
[----:B------:R-:W-:-:S04]  /*1140*/  FFMA R16, R17, R13, R0 ;  /* 0x0000000d11107223 */ /* 0x000fc80000000000 */
[----:B------:R-:W-:-:S05]  /*1150*/  FFMA R0, R18, R16, R13 ;  /* 0x0000001012007223 */ /* 0x000fca000000000d */
[----:B------:R-:W-:-:S04]  /*1160*/  SHF.R.U32.HI R3, RZ, 0x17, R0 ;  /* 0x00000017ff037819 */ /* 0x000fc80000011600 */
[----:B------:R-:W-:-:S04]  /*1170*/  LOP3.LUT R3, R3, 0xff, RZ, 0xc0, !PT ;  /* 0x000000ff03037812 */ /* 0x000fc800078ec0ff */
[----:B------:R-:W-:-:S05]  /*1180*/  IADD3 R15, PT, PT, R3, R12, RZ ;  /* 0x0000000c030f7210 */ /* 0x000fca0007ffe0ff */
[----:B------:R-:W-:-:S05]  /*1190*/  VIADD R3, R15, 0xffffffff ;  /* 0xffffffff0f037836 */ /* 0x000fca0000000000 */
[----:B------:R-:W-:-:S13]  /*11a0*/  ISETP.GE.U32.AND P0, PT, R3, 0xfe, PT ;  /* 0x000000fe0300780c */ /* 0x000fda0003f06070 */
[----:B------:R-:W-:Y:S05]  /*11b0*/  @!P0 BRA `(.L_x_21) ;  /* 0x0000000000808947 */ /* 0x000fea0003800000 */
[----:B------:R-:W-:-:S13]  /*11c0*/  ISETP.GT.AND P0, PT, R15, 0xfe, PT ;  /* 0x000000fe0f00780c */ /* 0x000fda0003f04270 */
[----:B------:R-:W-:Y:S05]  /*11d0*/  @P0 BRA `(.L_x_22) ;  /* 0x00000000006c0947 */ /* 0x000fea0003800000 */
[----:B------:R-:W-:-:S13]  /*11e0*/  ISETP.GE.AND P0, PT, R15, 0x1, PT ;  /* 0x000000010f00780c */ /* 0x000fda0003f06270 */
[----:B------:R-:W-:Y:S05]  /*11f0*/  @P0 BRA `(.L_x_23) ;  /* 0x0000000000740947 */ /* 0x000fea0003800000 */
[----:B------:R-:W-:Y:S02]  /*1200*/  ISETP.GE.AND P0, PT, R15, -0x18, PT ;  /* 0xffffffe80f00780c */ /* 0x000fe40003f06270 */
[----:B------:R-:W-:-:S11]  /*1210*/  LOP3.LUT R0, R0, 0x80000000, RZ, 0xc0, !PT ;  /* 0x8000000000007812 */ /* 0x000fd600078ec0ff */
[----:B------:R-:W-:Y:S05]  /*1220*/  @!P0 BRA `(.L_x_23) ;  /* 0x0000000000688947 */ /* 0x000fea0003800000 */
[CCC-:B------:R-:W-:Y:S01]  /*1230*/  FFMA.RZ R3, R18.reuse, R16.reuse, R13.reuse ;  /* 0x0000001012037223 */ /* 0x1c0fe2000000c00d */
[C---:B------:R-:W-:Y:S02]  /*1240*/  VIADD R14, R15.reuse, 0x20 ;  /* 0x000000200f0e7836 */ /* 0x040fe40000000000 */
[CCC-:B------:R-:W-:Y:S01]  /*1250*/  FFMA.RM R12, R18.reuse, R16.reuse, R13.reuse ;  /* 0x00000010120c7223 */ /* 0x1c0fe2000000400d */
[----:B------:R-:W-:Y:S02]  /*1260*/  ISETP.NE.AND P3, PT, R15, RZ, PT ;  /* 0x000000ff0f00720c */ /* 0x000fe40003f65270 */
[----:B------:R-:W-:Y:S01]  /*1270*/  LOP3.LUT R11, R3, 0x7fffff, RZ, 0xc0, !PT ;  /* 0x007fffff030b7812 */ /* 0x000fe200078ec0ff */
[----:B------:R-:W-:Y:S01]  /*1280*/  FFMA.RP R3, R18, R16, R13 ;  /* 0x0000001012037223 */ /* 0x000fe2000000800d */
[----:B------:R-:W-:Y:S02]  /*1290*/  ISETP.NE.AND P1, PT, R15, RZ, PT ;  /* 0x000000ff0f00720c */ /* 0x000fe40003f25270 */
[----:B------:R-:W-:-:S02]  /*12a0*/  LOP3.LUT R11, R11, 0x800000, RZ, 0xfc, !PT ;  /* 0x008000000b0b7812 */ /* 0x000fc400078efcff */
[----:B------:R-:W-:Y:S02]  /*12b0*/  IADD3 R13, PT, PT, -R15, RZ, RZ ;  /* 0x000000ff0f0d7210 */ /* 0x000fe40007ffe1ff */
[----:B------:R-:W-:Y:S02]  /*12c0*/  SHF.L.U32 R14, R11, R14, RZ ;  /* 0x0000000e0b0e7219 */ /* 0x000fe400000006ff */
[----:B------:R-:W-:Y:S02]  /*12d0*/  FSETP.NEU.FTZ.AND P0, PT, R3, R12, PT ;  /* 0x0000000c0300720b */ /* 0x000fe40003f1d000 */
[----:B------:R-:W-:Y:S02]  /*12e0*/  SEL R12, R13, RZ, P3 ;  /* 0x000000ff0d0c7207 */ /* 0x000fe40001800000 */
[----:B------:R-:W-:Y:S02]  /*12f0*/  ISETP.NE.AND P1, PT, R14, RZ, P1 ;  /* 0x000000ff0e00720c */ /* 0x000fe40000f25270 */
[----:B------:R-:W-:-:S02]  /*1300*/  SHF.R.U32.HI R12, RZ, R12, R11 ;  /* 0x0000000cff0c7219 */ /* 0x000fc4000001160b */
[----:B------:R-:W-:Y:S02]  /*1310*/  PLOP3.LUT P0, PT, P0, P1, PT, 0xf8, 0x8f ;  /* 0x00000000008f781c */ /* 0x000fe40000703f70 */
[----:B------:R-:W-:Y:S02]  /*1320*/  SHF.R.U32.HI R14, RZ, 0x1, R12 ;  /* 0x00000001ff0e7819 */ /* 0x000fe4000001160c */
[----:B------:R-:W-:-:S04]  /*1330*/  SEL R3, RZ, 0x1, !P0 ;  /* 0x00000001ff037807 */ /* 0x000fc80004000000 */
[----:B------:R-:W-:-:S04]  /*1340*/  LOP3.LUT R3, R3, 0x1, R14, 0xf8, !PT ;  /* 0x0000000103037812 */ /* 0x000fc800078ef80e */
[----:B------:R-:W-:-:S05]  /*1350*/  LOP3.LUT R3, R3, R12, RZ, 0xc0, !PT ;  /* 0x0000000c03037212 */ /* 0x000fca00078ec0ff */
[----:B------:R-:W-:-:S05]  /*1360*/  IMAD.IADD R3, R14, 0x1, R3 ;  /* 0x000000010e037824 */ /* 0x000fca00078e0203 */
[----:B------:R-:W-:Y:S01]  /*1370*/  LOP3.LUT R0, R3, R0, RZ, 0xfc, !PT ;  /* 0x0000000003007212 */ /* 0x000fe200078efcff */
[----:B------:R-:W-:Y:S06]  /*1380*/  BRA `(.L_x_23) ;  /* 0x0000000000107947 */ /* 0x000fec0003800000 */
.L_x_22:
[----:B------:R-:W-:-:S04]  /*1390*/  LOP3.LUT R0, R0, 0x80000000, RZ, 0xc0, !PT ;  /* 0x8000000000007812 */ /* 0x000fc800078ec0ff */
[----:B------:R-:W-:Y:S01]  /*13a0*/  LOP3.LUT R0, R0, 0x7f800000, RZ, 0xfc, !PT ;  /* 0x7f80000000007812 */ /* 0x000fe200078efcff */
[----:B------:R-:W-:Y:S06]  /*13b0*/  BRA `(.L_x_23) ;  /* 0x0000000000047947 */ /* 0x000fec0003800000 */
.L_x_21:
[----:B------:R-:W-:-:S07]  /*13c0*/  IMAD R0, R12, 0x800000, R0 ;  /* 0x008000000c007824 */ /* 0x000fce00078e0200 */
.L_x_23:
[----:B------:R-:W-:Y:S05]  /*13d0*/  BSYNC.RECONVERGENT B4 ;  /* 0x0000000000047941 */ /* 0x000fea0003800200 */
.L_x_20:
[----:B------:R-:W-:Y:S05]  /*13e0*/  BRA `(.L_x_24) ;  /* 0x0000000000207947 */ /* 0x000fea0003800000 */
.L_x_19:
[----:B------:R-:W-:-:S04]  /*13f0*/  LOP3.LUT R0, R3, 0x80000000, R13, 0x48, !PT ;  /* 0x8000000003007812 */ /* 0x000fc800078e480d */
[----:B------:R-:W-:Y:S01]  /*1400*/  LOP3.LUT R0, R0, 0x7f800000, RZ, 0xfc, !PT ;  /* 0x7f80000000007812 */ /* 0x000fe200078efcff */
[----:B------:R-:W-:Y:S06]  /*1410*/  BRA `(.L_x_24) ;  /* 0x0000000000147947 */ /* 0x000fec0003800000 */
.L_x_18:
[----:B------:R-:W-:Y:S01]  /*1420*/  LOP3.LUT R0, R3, 0x80000000, R13, 0x48, !PT ;  /* 0x8000000003007812 */ /* 0x000fe200078e480d */
[----:B------:R-:W-:Y:S06]  /*1430*/  BRA `(.L_x_24) ;  /* 0x00000000000c7947 */ /* 0x000fec0003800000 */
.L_x_17:
[----:B------:R-:W0:Y:S01]  /*1440*/  MUFU.RSQ R0, -QNAN ;  /* 0xffc0000000007908 */ /* 0x000e220000001400 */
[----:B------:R-:W-:Y:S05]  /*1450*/  BRA `(.L_x_24) ;  /* 0x0000000000047947 */ /* 0x000fea0003800000 */
.L_x_16:
[----:B------:R-:W-:-:S07]  /*1460*/  FADD.FTZ R0, R0, R3 ;  /* 0x0000000300007221 */ /* 0x000fce0000010000 */
.L_x_24:
[----:B------:R-:W-:Y:S05]  /*1470*/  BSYNC.RECONVERGENT B3 ;  /* 0x0000000000037941 */ /* 0x000fea0003800200 */
.L_x_14:
[----:B------:R-:W-:-:S04]  /*1480*/  HFMA2 R3, -RZ, RZ, 0, 0 ;  /* 0x00000000ff037431 */ /* 0x000fc800000001ff */
[----:B0-----:R-:W-:Y:S05]  /*1490*/  RET.REL.NODEC R2 `(coulomb_kernel_without_addition) ;  /* 0xffffffe802d87950 */ /* 0x001fea0003c3ffff */
.L_x_25:
        /* <DEDUP_REMOVED lines=14> */
.L_x_88:


//--------------------- .text.coulomb_kernel      --------------------------
	.section	.text.coulomb_kernel,"ax",@progbits
	.align	128
        .global         coulomb_kernel
        .type           coulomb_kernel,@function
        .size           coulomb_kernel,(.L_x_90 - coulomb_kernel)
        .other          coulomb_kernel,@"STO_CUDA_ENTRY STV_DEFAULT"
coulomb_kernel:
.text.coulomb_kernel:
[----:B------:R-:W-:Y:S01]  /*0000*/  LDC R1, c[0x0][0x37c] ;  /* 0x0000df00ff017b82 */ /* 0x000fe20000000800 */
[----:B------:R-:W0:Y:S07]  /*0010*/  S2R R5, SR_TID.X ;  /* 0x0000000000057919 */ /* 0x000e2e0000002100 */
[----:B------:R-:W0:Y:S01]  /*0020*/  S2UR UR4, SR_CTAID.X ;  /* 0x00000000000479c3 */ /* 0x000e220000002500 */
[----:B------:R-:W1:Y:S07]  /*0030*/  LDCU.128 UR8, c[0x0][0x3a0] ;  /* 0x00007400ff0877ac */ /* 0x000e6e0008000c00 */
[----:B------:R-:W0:Y:S01]  /*0040*/  LDC R4, c[0x0][0x360] ;  /* 0x0000d800ff047b82 */ /* 0x000e220000000800 */
[----:B------:R-:W2:Y:S01]  /*0050*/  LDCU UR5, c[0x0][0x370] ;  /* 0x00006e00ff0577ac */ /* 0x000ea20008000800 */
[----:B-1----:R-:W-:-:S04]  /*0060*/  ISETP.NE.U32.AND P0, PT, RZ, UR8, PT ;  /* 0x00000008ff007c0c */ /* 0x002fc8000bf05070 */
[----:B------:R-:W-:Y:S01]  /*0070*/  ISETP.NE.AND.EX P0, PT, RZ, UR9, PT, P0 ;  /* 0x00000009ff007c0c */ /* 0x000fe2000bf05300 */
[C---:B0-----:R-:W-:Y:S02]  /*0080*/  IMAD R5, R4.reuse, UR4, R5 ;  /* 0x0000000404057c24 */ /* 0x041fe4000f8e0205 */
[----:B--2---:R-:W-:-:S03]  /*0090*/  IMAD R4, R4, UR5, RZ ;  /* 0x0000000504047c24 */ /* 0x004fc6000f8e02ff */
[----:B------:R-:W-:-:S04]  /*00a0*/  ISETP.GE.U32.AND P1, PT, R5, UR10, PT ;  /* 0x0000000a05007c0c */ /* 0x000fc8000bf26070 */
[----:B------:R-:W-:-:S13]  /*00b0*/  ISETP.GE.U32.OR.EX P0, PT, RZ, UR11, !P0, P1 ;  /* 0x0000000bff007c0c */ /* 0x000fda000c706510 */
[----:B------:R-:W-:Y:S05]  /*00c0*/  @P0 EXIT ;  /* 0x000000000000094d */ /* 0x000fea0003800000 */
[----:B------:R-:W0:Y:S01]  /*00d0*/  LDCU.64 UR6, c[0x0][0x388] ;  /* 0x00007100ff0677ac */ /* 0x000e220008000a00 */
[----:B------:R-:W-:Y:S01]  /*00e0*/  HFMA2 R6, -RZ, RZ, 0, 0 ;  /* 0x00000000ff067431 */ /* 0x000fe200000001ff */
[----:B------:R-:W-:Y:S01]  /*00f0*/  ULOP3.LUT UR9, UR8, 0x3, URZ, 0xc0, !UPT ;  /* 0x0000000308097892 */ /* 0x000fe2000f8ec0ff */
[----:B------:R-:W1:Y:S01]  /*0100*/  LDCU.64 UR10, c[0x0][0x358] ;  /* 0x00006b00ff0a77ac */ /* 0x000e620008000a00 */
[----:B------:R-:W-:Y:S02]  /*0110*/  ULOP3.LUT UR8, UR8, 0xfffffffc, URZ, 0xc0, !UPT ;  /* 0xfffffffc08087892 */ /* 0x000fe4000f8ec0ff */
[----:B0-----:R-:W-:-:S04]  /*0120*/  UIADD3 UR6, UP0, UPT, UR6, 0x18, URZ ;  /* 0x0000001806067890 */ /* 0x001fc8000ff1e0ff */
[----:B-1----:R-:W-:-:S12]  /*0130*/  UIADD3.X UR7, UPT, UPT, URZ, UR7, URZ, UP0, !UPT ;  /* 0x00000007ff077290 */ /* 0x002fd800087fe4ff */
.L_x_65:
[----:B0-----:R-:W0:Y:S01]  /*0140*/  LDC.64 R14, c[0x0][0x390] ;  /* 0x0000e400ff0e7b82 */ /* 0x001e220000000a00 */
[----:B-1----:R-:W1:Y:S01]  /*0150*/  LDCU.128 UR12, c[0x0][0x3a0] ;  /* 0x00007400ff0c77ac */ /* 0x002e620008000c00 */
[----:B------:R-:W-:Y:S01]  /*0160*/  IMAD R3, R6, 0xc, RZ ;  /* 0x0000000c06037824 */ /* 0x000fe200078e02ff */
[----:B------:R-:W-:Y:S01]  /*0170*/  MOV R7, RZ ;  /* 0x000000ff00077202 */ /* 0x000fe20000000f00 */
[----:B------:R-:W-:Y:S01]  /*0180*/  IMAD.MOV.U32 R8, RZ, RZ, RZ ;  /* 0x000000ffff087224 */ /* 0x000fe200078e00ff */
[----:B------:R-:W2:Y:S01]  /*0190*/  LDCU.64 UR4, c[0x0][0x380] ;  /* 0x00007000ff0477ac */ /* 0x000ea20008000a00 */
[----:B-1----:R-:W-:Y:S01]  /*01a0*/  UISETP.GE.U32.AND UP0, UPT, UR12, 0x4, UPT ;  /* 0x000000040c00788c */ /* 0x002fe2000bf06070 */
[----:B--2---:R-:W-:-:S03]  /*01b0*/  LEA R16, P0, R5, UR4, 0x2 ;  /* 0x0000000405107c11 */ /* 0x004fc6000f8010ff */
[----:B------:R-:W-:Y:S01]  /*01c0*/  UISETP.GE.U32.AND.EX UP0, UPT, UR13, URZ, UPT, UP0 ;  /* 0x000000ff0d00728c */ /* 0x000fe2000bf06100 */
[C---:B0-----:R-:W-:Y:S01]  /*01d0*/  IMAD.WIDE.U32 R14, R5.reuse, 0xc, R14 ;  /* 0x0000000c050e7825 */ /* 0x041fe200078e000e */
[----:B------:R-:W-:Y:S02]  /*01e0*/  LEA.HI.X R17, R5, UR5, R6, 0x2, P0 ;  /* 0x0000000505117c11 */ /* 0x000fe400080f1406 */
[----:B------:R-:W-:Y:S02]  /*01f0*/  IADD3 R5, P0, PT, R4, R5, RZ ;  /* 0x0000000504057210 */ /* 0x000fe40007f1e0ff */
[----:B------:R-:W-:Y:S02]  /*0200*/  IADD3 R15, PT, PT, R15, R3, RZ ;  /* 0x000000030f0f7210 */ /* 0x000fe40007ffe0ff */
[----:B------:R-:W-:Y:S02]  /*0210*/  ISETP.GE.U32.AND P5, PT, R5, UR14, PT ;  /* 0x0000000e05007c0c */ /* 0x000fe4000bfa6070 */
[----:B------:R-:W-:-:S04]  /*0220*/  IADD3.X R6, PT, PT, RZ, R6, RZ, P0, !PT ;  /* 0x00000006ff067210 */ /* 0x000fc800007fe4ff */
[----:B------:R-:W-:Y:S01]  /*0230*/  ISETP.GE.U32.AND.EX P5, PT, R6, UR15, PT, P5 ;  /* 0x0000000f06007c0c */ /* 0x000fe2000bfa6150 */
[----:B------:R-:W-:-:S12]  /*0240*/  BRA.U !UP0, `(.L_x_26) ;  /* 0x0000000d083c7547 */ /* 0x000fd8000b800000 */
[----:B------:R0:W5:Y:S01]  /*0250*/  LDG.E R19, desc[UR10][R16.64] ;  /* 0x0000000a10137981 */ /* 0x000162000c1e1900 */
[----:B------:R-:W1:Y:S01]  /*0260*/  LDCU.64 UR4, c[0x0][0x398] ;  /* 0x00007300ff0477ac */ /* 0x000e620008000a00 */
[----:B------:R-:W-:Y:S01]  /*0270*/  MOV R12, UR6 ;  /* 0x00000006000c7c02 */ /* 0x000fe20008000f00 */
[----:B------:R-:W-:Y:S01]  /*0280*/  IMAD.U32 R7, RZ, RZ, UR8 ;  /* 0x00000008ff077e24 */ /* 0x000fe2000f8e00ff */
[----:B------:R-:W-:Y:S01]  /*0290*/  MOV R13, UR7 ;  /* 0x00000007000d7c02 */ /* 0x000fe20008000f00 */
[----:B------:R-:W2:Y:S01]  /*02a0*/  LDCU UR12, c[0x0][0x3a4] ;  /* 0x00007480ff0c77ac */ /* 0x000ea20008000800 */
[----:B-1----:R-:W-:-:S04]  /*02b0*/  UIADD3 UR4, UP0, UPT, UR4, 0x8, URZ ;  /* 0x0000000804047890 */ /* 0x002fc8000ff1e0ff */
[----:B------:R-:W-:Y:S01]  /*02c0*/  UIADD3.X UR5, UPT, UPT, URZ, UR5, URZ, UP0, !UPT ;  /* 0x00000005ff057290 */ /* 0x000fe200087fe4ff */
[----:B--2---:R-:W-:Y:S02]  /*02d0*/  MOV R8, UR12 ;  /* 0x0000000c00087c02 */ /* 0x004fe40008000f00 */
[----:B------:R-:W-:-:S03]  /*02e0*/  MOV R10, UR4 ;  /* 0x00000004000a7c02 */ /* 0x000fc60008000f00 */
[----:B0-----:R-:W-:-:S07]  /*02f0*/  MOV R11, UR5 ;  /* 0x00000005000b7c02 */ /* 0x001fce0008000f00 */
.L_x_47:
[----:B------:R-:W2:Y:S04]  /*0300*/  LDG.E R2, desc[UR10][R14.64+0x4] ;  /* 0x0000040a0e027981 */ /* 0x000ea8000c1e1900 */
[----:B------:R-:W2:Y:S04]  /*0310*/  LDG.E R23, desc[UR10][R12.64+-0x14] ;  /* 0xffffec0a0c177981 */ /* 0x000ea8000c1e1900 */
[----:B------:R-:W3:Y:S04]  /*0320*/  LDG.E R0, desc[UR10][R14.64] ;  /* 0x0000000a0e007981 */ /* 0x000ee8000c1e1900 */
[----:B------:R-:W3:Y:S04]  /*0330*/  LDG.E R9, desc[UR10][R12.64+-0x18] ;  /* 0xffffe80a0c097981 */ /* 0x000ee8000c1e1900 */
[----:B------:R-:W4:Y:S04]  /*0340*/  LDG.E R3, desc[UR10][R14.64+0x8] ;  /* 0x0000080a0e037981 */ /* 0x000f28000c1e1900 */
[----:B------:R-:W4:Y:S04]  /*0350*/  LDG.E R18, desc[UR10][R12.64+-0x10] ;  /* 0xfffff00a0c127981 */ /* 0x000f28000c1e1900 */
[----:B-----5:R0:W5:Y:S01]  /*0360*/  LDG.E R21, desc[UR10][R10.64+-0x8] ;  /* 0xfffff80a0a157981 */ /* 0x020162000c1e1900 */
[----:B------:R-:W-:Y:S01]  /*0370*/  BSSY.RECONVERGENT B0, `(.L_x_27) ;  /* 0x0000014000007945 */ /* 0x000fe20003800200 */
[----:B--2---:R-:W-:Y:S01]  /*0380*/  FADD R2, -R2, R23 ;  /* 0x0000001702027221 */ /* 0x004fe20000000100 */
[----:B---3--:R-:W-:-:S03]  /*0390*/  FADD R0, -R0, R9 ;  /* 0x0000000900007221 */ /* 0x008fc60000000100 */
[----:B------:R-:W-:-:S04]  /*03a0*/  FMUL R9, R2, R2 ;  /* 0x0000000202097220 */ /* 0x000fc80000400000 */
[----:B------:R-:W-:Y:S01]  /*03b0*/  FFMA R0, R0, R0, R9 ;  /* 0x0000000000007223 */ /* 0x000fe20000000009 */
[----:B----4-:R-:W-:-:S04]  /*03c0*/  FADD R3, -R3, R18 ;  /* 0x0000001203037221 */ /* 0x010fc80000000100 */
[----:B------:R-:W-:-:S04]  /*03d0*/  FFMA R3, R3, R3, R0 ;  /* 0x0000000303037223 */ /* 0x000fc80000000000 */
[----:B------:R-:W-:Y:S01]  /*03e0*/  VIADD R0, R3, 0xf3000000 ;  /* 0xf300000003007836 */ /* 0x000fe20000000000 */
[----:B------:R0:W1:Y:S04]  /*03f0*/  MUFU.RSQ R2, R3 ;  /* 0x0000000300027308 */ /* 0x0000680000001400 */
[----:B------:R-:W-:-:S13]  /*0400*/  ISETP.GT.U32.AND P0, PT, R0, 0x727fffff, PT ;  /* 0x727fffff0000780c */ /* 0x000fda0003f04070 */
[----:B01----:R-:W-:Y:S05]  /*0410*/  @!P0 BRA `(.L_x_28) ;  /* 0x0000000000148947 */ /* 0x003fea0003800000 */
[----:B------:R-:W-:Y:S02]  /*0420*/  MOV R0, R3 ;  /* 0x0000000300007202 */ /* 0x000fe40000000f00 */
[----:B------:R-:W-:-:S07]  /*0430*/  MOV R2, 0x450 ;  /* 0x0000045000027802 */ /* 0x000fce0000000f00 */
[----:B-----5:R-:W-:Y:S05]  /*0440*/  CALL.REL.NOINC `($__internal_3_$__cuda_sm20_sqrt_rn_f32_slowpath) ;  /* 0x0000001400507944 */ /* 0x020fea0003c00000 */
[----:B------:R-:W-:Y:S01]  /*0450*/  MOV R0, R9 ;  /* 0x0000000900007202 */ /* 0x000fe20000000f00 */
[----:B------:R-:W-:Y:S06]  /*0460*/  BRA `(.L_x_29) ;  /* 0x0000000000107947 */ /* 0x000fec0003800000 */
.L_x_28:
[----:B------:R-:W-:Y:S01]  /*0470*/  FMUL.FTZ R0, R3, R2 ;  /* 0x0000000203007220 */ /* 0x000fe20000410000 */
[----:B------:R-:W-:-:S03]  /*0480*/  FMUL.FTZ R2, R2, 0.5 ;  /* 0x3f00000002027820 */ /* 0x000fc60000410000 */
[----:B------:R-:W-:-:S04]  /*0490*/  FFMA R3, -R0, R0, R3 ;  /* 0x0000000000037223 */ /* 0x000fc80000000103 */
[----:B------:R-:W-:-:S07]  /*04a0*/  FFMA R0, R3, R2, R0 ;  /* 0x0000000203007223 */ /* 0x000fce0000000000 */
.L_x_29:
[----:B------:R-:W-:Y:S05]  /*04b0*/  BSYNC.RECONVERGENT B0 ;  /* 0x0000000000007941 */ /* 0x000fea0003800200 */
.L_x_27:
        /* <DEDUP_REMOVED lines=10> */
[----:B------:R-:W-:Y:S02]  /*0560*/  MOV R3, R21 ;  /* 0x0000001500037202 */ /* 0x000fe40000000f00 */
[----:B------:R-:W-:-:S07]  /*0570*/  MOV R2, 0x590 ;  /* 0x0000059000027802 */ /* 0x000fce0000000f00 */
[----:B------:R-:W-:Y:S05]  /*0580*/  CALL.REL.NOINC `($__internal_4_$__cuda_sm3x_div_rn_noftz_f32_slowpath) ;  /* 0x0000001400547944 */ /* 0x000fea0003c00000 */
[----:B------:R-:W-:-:S07]  /*0590*/  IMAD.MOV.U32 R2, RZ, RZ, R0 ;  /* 0x000000ffff027224 */ /* 0x000fce00078e0000 */
.L_x_31:
[----:B------:R-:W-:Y:S05]  /*05a0*/  BSYNC.RECONVERGENT B0 ;  /* 0x0000000000007941 */ /* 0x000fea0003800200 */
.L_x_30:
[----:B------:R-:W-:-:S05]  /*05b0*/  FSEL R2, R2, RZ, P4 ;  /* 0x000000ff02027208 */ /* 0x000fca0002000000 */
[----:B------:R-:W-:-:S05]  /*05c0*/  FADD R19, R2, R19 ;  /* 0x0000001302137221 */ /* 0x000fca0000000000 */
[----:B------:R0:W-:Y:S04]  /*05d0*/  STG.E desc[UR10][R16.64], R19 ;  /* 0x0000001310007986 */ /* 0x0001e8000c10190a */
[----:B------:R-:W2:Y:S04]  /*05e0*/  LDG.E R2, desc[UR10][R14.64+0x4] ;  /* 0x0000040a0e027981 */ /* 0x000ea8000c1e1900 */
[----:B------:R-:W2:Y:S04]  /*05f0*/  LDG.E R23, desc[UR10][R12.64+-0x8] ;  /* 0xfffff80a0c177981 */ /* 0x000ea8000c1e1900 */
[----:B------:R-:W3:Y:S04]  /*0600*/  LDG.E R0, desc[UR10][R14.64] ;  /* 0x0000000a0e007981 */ /* 0x000ee8000c1e1900 */
[----:B------:R-:W3:Y:S04]  /*0610*/  LDG.E R9, desc[UR10][R12.64+-0xc] ;  /* 0xfffff40a0c097981 */ /* 0x000ee8000c1e1900 */
[----:B------:R-:W4:Y:S04]  /*0620*/  LDG.E R3, desc[UR10][R14.64+0x8] ;  /* 0x0000080a0e037981 */ /* 0x000f28000c1e1900 */
[----:B------:R-:W4:Y:S04]  /*0630*/  LDG.E R18, desc[UR10][R12.64+-0x4] ;  /* 0xfffffc0a0c127981 */ /* 0x000f28000c1e1900 */
[----:B------:R0:W5:Y:S01]  /*0640*/  LDG.E R21, desc[UR10][R10.64+-0x4] ;  /* 0xfffffc0a0a157981 */ /* 0x000162000c1e1900 */
[----:B------:R-:W-:Y:S01]  /*0650*/  BSSY.RECONVERGENT B0, `(.L_x_32) ;  /* 0x0000014000007945 */ /* 0x000fe20003800200 */
[----:B--2---:R-:W-:Y:S01]  /*0660*/  FADD R2, -R2, R23 ;  /* 0x0000001702027221 */ /* 0x004fe20000000100 */
[----:B---3--:R-:W-:-:S03]  /*0670*/  FADD R0, -R0, R9 ;  /* 0x0000000900007221 */ /* 0x008fc60000000100 */
[----:B------:R-:W-:-:S04]  /*0680*/  FMUL R9, R2, R2 ;  /* 0x0000000202097220 */ /* 0x000fc80000400000 */
[----:B------:R-:W-:Y:S01]  /*0690*/  FFMA R0, R0, R0, R9 ;  /* 0x0000000000007223 */ /* 0x000fe20000000009 */
[----:B----4-:R-:W-:-:S04]  /*06a0*/  FADD R3, -R3, R18 ;  /* 0x0000001203037221 */ /* 0x010fc80000000100 */
[----:B------:R-:W-:-:S04]  /*06b0*/  FFMA R3, R3, R3, R0 ;  /* 0x0000000303037223 */ /* 0x000fc80000000000 */
[----:B------:R0:W1:Y:S01]  /*06c0*/  MUFU.RSQ R2, R3 ;  /* 0x0000000300027308 */ /* 0x0000620000001400 */
[----:B------:R-:W-:-:S04]  /*06d0*/  IADD3 R0, PT, PT, R3, -0xd000000, RZ ;  /* 0xf300000003007810 */ /* 0x000fc80007ffe0ff */
[----:B------:R-:W-:-:S13]  /*06e0*/  ISETP.GT.U32.AND P0, PT, R0, 0x727fffff, PT ;  /* 0x727fffff0000780c */ /* 0x000fda0003f04070 */
[----:B01----:R-:W-:Y:S05]  /*06f0*/  @!P0 BRA `(.L_x_33) ;  /* 0x0000000000148947 */ /* 0x003fea0003800000 */
[----:B------:R-:W-:Y:S02]  /*0700*/  MOV R0, R3 ;  /* 0x0000000300007202 */ /* 0x000fe40000000f00 */
[----:B------:R-:W-:-:S07]  /*0710*/  MOV R2, 0x730 ;  /* 0x0000073000027802 */ /* 0x000fce0000000f00 */
[----:B-----5:R-:W-:Y:S05]  /*0720*/  CALL.REL.NOINC `($__internal_3_$__cuda_sm20_sqrt_rn_f32_slowpath) ;  /* 0x0000001000987944 */ /* 0x020fea0003c00000 */
[----:B------:R-:W-:Y:S01]  /*0730*/  MOV R0, R9 ;  /* 0x0000000900007202 */ /* 0x000fe20000000f00 */
[----:B------:R-:W-:Y:S06]  /*0740*/  BRA `(.L_x_34) ;  /* 0x0000000000107947 */ /* 0x000fec0003800000 */
.L_x_33:
[----:B------:R-:W-:Y:S01]  /*0750*/  FMUL.FTZ R0, R3, R2 ;  /* 0x0000000203007220 */ /* 0x000fe20000410000 */
[----:B------:R-:W-:-:S03]  /*0760*/  FMUL.FTZ R2, R2, 0.5 ;  /* 0x3f00000002027820 */ /* 0x000fc60000410000 */
[----:B------:R-:W-:-:S04]  /*0770*/  FFMA R3, -R0, R0, R3 ;  /* 0x0000000000037223 */ /* 0x000fc80000000103 */
[----:B------:R-:W-:-:S07]  /*0780*/  FFMA R0, R3, R2, R0 ;  /* 0x0000000203007223 */ /* 0x000fce0000000000 */
.L_x_34:
[----:B------:R-:W-:Y:S05]  /*0790*/  BSYNC.RECONVERGENT B0 ;  /* 0x0000000000007941 */ /* 0x000fea0003800200 */
.L_x_32:
        /* <DEDUP_REMOVED lines=10> */
[----:B------:R-:W-:Y:S01]  /*0840*/  IMAD.MOV.U32 R3, RZ, RZ, R21 ;  /* 0x000000ffff037224 */ /* 0x000fe200078e0015 */
[----:B------:R-:W-:-:S07]  /*0850*/  MOV R2, 0x870 ;  /* 0x0000087000027802 */ /* 0x000fce0000000f00 */
[----:B------:R-:W-:Y:S05]  /*0860*/  CALL.REL.NOINC `($__internal_4_$__cuda_sm3x_div_rn_noftz_f32_slowpath) ;  /* 0x00000010009c7944 */ /* 0x000fea0003c00000 */
[----:B------:R-:W-:-:S07]  /*0870*/  MOV R2, R0 ;  /* 0x0000000000027202 */ /* 0x000fce0000000f00 */
.L_x_36:
[----:B------:R-:W-:Y:S05]  /*0880*/  BSYNC.RECONVERGENT B0 ;  /* 0x0000000000007941 */ /* 0x000fea0003800200 */
.L_x_35:
        /* <DEDUP_REMOVED lines=24> */
[----:B------:R-:W-:Y:S01]  /*0a10*/  IMAD.MOV.U32 R0, RZ, RZ, R9 ;  /* 0x000000ffff007224 */ /* 0x000fe200078e0009 */
[----:B------:R-:W-:Y:S06]  /*0a20*/  BRA `(.L_x_39) ;  /* 0x0000000000107947 */ /* 0x000fec0003800000 */
.L_x_38:
[----:B------:R-:W-:Y:S01]  /*0a30*/  FMUL.FTZ R0, R3, R2 ;  /* 0x0000000203007220 */ /* 0x000fe20000410000 */
[----:B------:R-:W-:-:S03]  /*0a40*/  FMUL.FTZ R2, R2, 0.5 ;  /* 0x3f00000002027820 */ /* 0x000fc60000410000 */
[----:B------:R-:W-:-:S04]  /*0a50*/  FFMA R3, -R0, R0, R3 ;  /* 0x0000000000037223 */ /* 0x000fc80000000103 */
[----:B------:R-:W-:-:S07]  /*0a60*/  FFMA R0, R3, R2, R0 ;  /* 0x0000000203007223 */ /* 0x000fce0000000000 */
.L_x_39:
[----:B------:R-:W-:Y:S05]  /*0a70*/  BSYNC.RECONVERGENT B0 ;  /* 0x0000000000007941 */ /* 0x000fea0003800200 */
.L_x_37:
        /* <DEDUP_REMOVED lines=13> */
[----:B------:R-:W-:-:S07]  /*0b50*/  MOV R2, R0 ;  /* 0x0000000000027202 */ /* 0x000fce0000000f00 */
.L_x_41:
[----:B------:R-:W-:Y:S05]  /*0b60*/  BSYNC.RECONVERGENT B0 ;  /* 0x0000000000007941 */ /* 0x000fea0003800200 */
.L_x_40:
        /* <DEDUP_REMOVED lines=21> */
[----:B------:R-:W-:Y:S01]  /*0cc0*/  IMAD.MOV.U32 R0, RZ, RZ, R3 ;  /* 0x000000ffff007224 */ /* 0x000fe200078e0003 */
[----:B------:R-:W-:-:S07]  /*0cd0*/  MOV R2, 0xcf0 ;  /* 0x00000cf000027802 */ /* 0x000fce0000000f00 */
[----:B-----5:R-:W-:Y:S05]  /*0ce0*/  CALL.REL.NOINC `($__internal_3_$__cuda_sm20_sqrt_rn_f32_slowpath) ;  /* 0x0000000c00287944 */ /* 0x020fea0003c00000 */
[----:B------:R-:W-:Y:S01]  /*0cf0*/  MOV R0, R9 ;  /* 0x0000000900007202 */ /* 0x000fe20000000f00 */
[----:B------:R-:W-:Y:S06]  /*0d00*/  BRA `(.L_x_44) ;  /* 0x0000000000107947 */ /* 0x000fec0003800000 */
.L_x_43:
[----:B------:R-:W-:Y:S01]  /*0d10*/  FMUL.FTZ R0, R3, R2 ;  /* 0x0000000203007220 */ /* 0x000fe20000410000 */
[----:B------:R-:W-:-:S03]  /*0d20*/  FMUL.FTZ R2, R2, 0.5 ;  /* 0x3f00000002027820 */ /* 0x000fc60000410000 */
[----:B------:R-:W-:-:S04]  /*0d30*/  FFMA R3, -R0, R0, R3 ;  /* 0x0000000000037223 */ /* 0x000fc80000000103 */
[----:B------:R-:W-:-:S07]  /*0d40*/  FFMA R0, R3, R2, R0 ;  /* 0x0000000203007223 */ /* 0x000fce0000000000 */
.L_x_44:
[----:B------:R-:W-:Y:S05]  /*0d50*/  BSYNC.RECONVERGENT B0 ;  /* 0x0000000000007941 */ /* 0x000fea0003800200 */
.L_x_42:
        /* <DEDUP_REMOVED lines=14> */
.L_x_46:
[----:B------:R-:W-:Y:S05]  /*0e40*/  BSYNC.RECONVERGENT B0 ;  /* 0x0000000000007941 */ /* 0x000fea0003800200 */
.L_x_45:
[----:B------:R-:W-:Y:S02]  /*0e50*/  FSEL R2, R2, RZ, P4 ;  /* 0x000000ff02027208 */ /* 0x000fe40002000000 */
[----:B------:R-:W-:Y:S02]  /*0e60*/  IADD3 R7, P0, PT, R7, -0x4, RZ ;  /* 0xfffffffc07077810 */ /* 0x000fe40007f1e0ff */
[----:B------:R-:W-:Y:S01]  /*0e70*/  IADD3 R12, P1, PT, R12, 0x30, RZ ;  /* 0x000000300c0c7810 */ /* 0x000fe20007f3e0ff */
[----:B------:R-:W-:Y:S01]  /*0e80*/  FADD R19, R19, R2 ;  /* 0x0000000213137221 */ /* 0x000fe20000000000 */
[----:B------:R-:W-:Y:S02]  /*0e90*/  IADD3.X R8, PT, PT, R8, -0x1, RZ, P0, !PT ;  /* 0xffffffff08087810 */ /* 0x000fe400007fe4ff */
[----:B------:R-:W-:Y:S01]  /*0ea0*/  ISETP.NE.U32.AND P0, PT, R7, RZ, PT ;  /* 0x000000ff0700720c */ /* 0x000fe20003f05070 */
[----:B------:R-:W-:Y:S01]  /*0eb0*/  IMAD.X R13, RZ, RZ, R13, P1 ;  /* 0x000000ffff0d7224 */ /* 0x000fe200008e060d */
[----:B------:R0:W-:Y:S01]  /*0ec0*/  STG.E desc[UR10][R16.64], R19 ;  /* 0x0000001310007986 */ /* 0x0001e2000c10190a */
[----:B------:R-:W-:-:S02]  /*0ed0*/  IADD3 R10, P2, PT, R10, 0x10, RZ ;  /* 0x000000100a0a7810 */ /* 0x000fc40007f5e0ff */
[----:B------:R-:W-:Y:S02]  /*0ee0*/  ISETP.NE.AND.EX P0, PT, R8, RZ, PT, P0 ;  /* 0x000000ff0800720c */ /* 0x000fe40003f05300 */
[----:B------:R-:W-:-:S11]  /*0ef0*/  IADD3.X R11, PT, PT, RZ, R11, RZ, P2, !PT ;  /* 0x0000000bff0b7210 */ /* 0x000fd600017fe4ff */
[----:B0-----:R-:W-:Y:S05]  /*0f00*/  @P0 BRA `(.L_x_47) ;  /* 0xfffffff000fc0947 */ /* 0x001fea000383ffff */
[----:B------:R-:W0:Y:S01]  /*0f10*/  LDCU UR4, c[0x0][0x3a4] ;  /* 0x00007480ff0477ac */ /* 0x000e220008000800 */
[----:B------:R-:W-:Y:S02]  /*0f20*/  MOV R8, UR8 ;  /* 0x0000000800087c02 */ /* 0x000fe40008000f00 */
[----:B0-----:R-:W-:-:S07]  /*0f30*/  MOV R7, UR4 ;  /* 0x0000000400077c02 */ /* 0x001fce0008000f00 */
.L_x_26:
[----:B------:R-:W-:-:S04]  /*0f40*/  UISETP.NE.U32.AND UP0, UPT, UR9, URZ, UPT ;  /* 0x000000ff0900728c */ /* 0x000fc8000bf05070 */
[----:B------:R-:W-:-:S09]  /*0f50*/  UISETP.NE.AND.EX UP0, UPT, URZ, URZ, UPT, UP0 ;  /* 0x000000ffff00728c */ /* 0x000fd2000bf05300 */
[----:B------:R-:W-:Y:S05]  /*0f60*/  BRA.U !UP0, `(.L_x_48) ;  /* 0x0000000908807547 */ /* 0x000fea000b800000 */
[----:B------:R-:W-:-:S04]  /*0f70*/  UISETP.NE.U32.AND UP0, UPT, UR9, 0x1, UPT ;  /* 0x000000010900788c */ /* 0x000fc8000bf05070 */
[----:B------:R-:W-:-:S09]  /*0f80*/  UISETP.NE.AND.EX UP0, UPT, URZ, URZ, UPT, UP0 ;  /* 0x000000ffff00728c */ /* 0x000fd2000bf05300 */
[----:B------:R-:W-:Y:S05]  /*0f90*/  BRA.U !UP0, `(.L_x_49) ;  /* 0x0000000508907547 */ /* 0x000fea000b800000 */
[----:B------:R-:W0:Y:S01]  /*0fa0*/  LDC.64 R24, c[0x0][0x388] ;  /* 0x0000e200ff187b82 */ /* 0x000e220000000a00 */
[----:B------:R-:W-:Y:S01]  /*0fb0*/  IMAD R3, R7, 0xc, RZ ;  /* 0x0000000c07037824 */ /* 0x000fe200078e02ff */
[----:B------:R-:W2:Y:S01]  /*0fc0*/  LDG.E R2, desc[UR10][R14.64+0x4] ;  /* 0x0000040a0e027981 */ /* 0x000ea2000c1e1900 */
[----:B------:R-:W1:Y:S03]  /*0fd0*/  LDCU.64 UR4, c[0x0][0x398] ;  /* 0x00007300ff0477ac */ /* 0x000e660008000a00 */
[----:B------:R-:W3:Y:S01]  /*0fe0*/  LDG.E R0, desc[UR10][R14.64] ;  /* 0x0000000a0e007981 */ /* 0x000ee2000c1e1900 */
[----:B0-----:R-:W-:-:S04]  /*0ff0*/  IMAD.WIDE.U32 R24, R8, 0xc, R24 ;  /* 0x0000000c08187825 */ /* 0x001fc800078e0018 */
[----:B------:R-:W-:Y:S02]  /*1000*/  IMAD.IADD R25, R25, 0x1, R3 ;  /* 0x0000000119197824 */ /* 0x000fe400078e0203 */
[----:B------:R-:W4:Y:S04]  /*1010*/  LDG.E R3, desc[UR10][R14.64+0x8] ;  /* 0x0000080a0e037981 */ /* 0x000f28000c1e1900 */
[----:B------:R-:W2:Y:S04]  /*1020*/  LDG.E R11, desc[UR10][R24.64+0x4] ;  /* 0x0000040a180b7981 */ /* 0x000ea8000c1e1900 */
[----:B------:R-:W3:Y:S04]  /*1030*/  LDG.E R9, desc[UR10][R24.64] ;  /* 0x0000000a18097981 */ /* 0x000ee8000c1e1900 */
[----:B------:R-:W4:Y:S01]  /*1040*/  LDG.E R18, desc[UR10][R24.64+0x8] ;  /* 0x0000080a18127981 */ /* 0x000f22000c1e1900 */
[----:B-1----:R-:W-:-:S04]  /*1050*/  LEA R12, P0, R8, UR4, 0x2 ;  /* 0x00000004080c7c11 */ /* 0x002fc8000f8010ff */
[----:B------:R-:W-:-:S05]  /*1060*/  LEA.HI.X R13, R8, UR5, R7, 0x2, P0 ;  /* 0x00000005080d7c11 */ /* 0x000fca00080f1407 */
[----:B------:R0:W5:Y:S01]  /*1070*/  LDG.E R10, desc[UR10][R12.64] ;  /* 0x0000000a0c0a7981 */ /* 0x000162000c1e1900 */
[----:B------:R-:W-:Y:S01]  /*1080*/  BSSY.RECONVERGENT B0, `(.L_x_50) ;  /* 0x0000013000007945 */ /* 0x000fe20003800200 */
[----:B--2---:R-:W-:Y:S01]  /*1090*/  FADD R2, -R2, R11 ;  /* 0x0000000b02027221 */ /* 0x004fe20000000100 */
[----:B---3--:R-:W-:-:S03]  /*10a0*/  FADD R0, -R0, R9 ;  /* 0x0000000900007221 */ /* 0x008fc60000000100 */
[----:B------:R-:W-:Y:S01]  /*10b0*/  FMUL R9, R2, R2 ;  /* 0x0000000202097220 */ /* 0x000fe20000400000 */
[----:B----4-:R-:W-:-:S03]  /*10c0*/  FADD R3, -R3, R18 ;  /* 0x0000001203037221 */ /* 0x010fc60000000100 */
[----:B------:R-:W-:-:S04]  /*10d0*/  FFMA R0, R0, R0, R9 ;  /* 0x0000000000007223 */ /* 0x000fc80000000009 */
[----:B------:R-:W-:-:S05]  /*10e0*/  FFMA R18, R3, R3, R0 ;  /* 0x0000000303127223 */ /* 0x000fca0000000000 */
[----:B------:R-:W-:Y:S01]  /*10f0*/  IADD3 R0, PT, PT, R18, -0xd000000, RZ ;  /* 0xf300000012007810 */ /* 0x000fe20007ffe0ff */
[----:B------:R0:W1:Y:S03]  /*1100*/  MUFU.RSQ R3, R18 ;  /* 0x0000001200037308 */ /* 0x0000660000001400 */
[----:B------:R-:W-:-:S13]  /*1110*/  ISETP.GT.U32.AND P0, PT, R0, 0x727fffff, PT ;  /* 0x727fffff0000780c */ /* 0x000fda0003f04070 */
[----:B0-----:R-:W-:Y:S05]  /*1120*/  @!P0 BRA `(.L_x_51) ;  /* 0x0000000000108947 */ /* 0x001fea0003800000 */
[----:B------:R-:W-:Y:S02]  /*1130*/  MOV R0, R18 ;  /* 0x0000001200007202 */ /* 0x000fe40000000f00 */
[----:B------:R-:W-:-:S07]  /*1140*/  MOV R2, 0x1160 ;  /* 0x0000116000027802 */ /* 0x000fce0000000f00 */
[----:B-1---5:R-:W-:Y:S05]  /*1150*/  CALL.REL.NOINC `($__internal_3_$__cuda_sm20_sqrt_rn_f32_slowpath) ;  /* 0x00000008000c7944 */ /* 0x022fea0003c00000 */
[----:B------:R-:W-:Y:S05]  /*1160*/  BRA `(.L_x_52) ;  /* 0x0000000000107947 */ /* 0x000fea0003800000 */
.L_x_51:
[----:B-1----:R-:W-:Y:S01]  /*1170*/  FMUL.FTZ R9, R18, R3 ;  /* 0x0000000312097220 */ /* 0x002fe20000410000 */
[----:B------:R-:W-:-:S03]  /*1180*/  FMUL.FTZ R2, R3, 0.5 ;  /* 0x3f00000003027820 */ /* 0x000fc60000410000 */
[----:B------:R-:W-:-:S04]  /*1190*/  FFMA R0, -R9, R9, R18 ;  /* 0x0000000909007223 */ /* 0x000fc80000000112 */
[----:B------:R-:W-:-:S07]  /*11a0*/  FFMA R9, R0, R2, R9 ;  /* 0x0000000200097223 */ /* 0x000fce0000000009 */
.L_x_52:
[----:B------:R-:W-:Y:S05]  /*11b0*/  BSYNC.RECONVERGENT B0 ;  /* 0x0000000000007941 */ /* 0x000fea0003800200 */
.L_x_50:
        /* <DEDUP_REMOVED lines=10> */
[----:B------:R-:W-:Y:S01]  /*1260*/  MOV R3, R10 ;  /* 0x0000000a00037202 */ /* 0x000fe20000000f00 */
[----:B------:R-:W-:Y:S01]  /*1270*/  IMAD.MOV.U32 R0, RZ, RZ, R9 ;  /* 0x000000ffff007224 */ /* 0x000fe200078e0009 */
[----:B------:R-:W-:-:S07]  /*1280*/  MOV R2, 0x12a0 ;  /* 0x000012a000027802 */ /* 0x000fce0000000f00 */
[----:B------:R-:W-:Y:S05]  /*1290*/  CALL.REL.NOINC `($__internal_4_$__cuda_sm3x_div_rn_noftz_f32_slowpath) ;  /* 0x0000000800107944 */ /* 0x000fea0003c00000 */
.L_x_54:
[----:B------:R-:W-:Y:S05]  /*12a0*/  BSYNC.RECONVERGENT B0 ;  /* 0x0000000000007941 */ /* 0x000fea0003800200 */
.L_x_53:
[----:B------:R-:W2:Y:S01]  /*12b0*/  LDG.E R11, desc[UR10][R16.64] ;  /* 0x0000000a100b7981 */ /* 0x000ea2000c1e1900 */
[----:B------:R-:W-:-:S05]  /*12c0*/  FSEL R0, R0, RZ, P4 ;  /* 0x000000ff00007208 */ /* 0x000fca0002000000 */
[----:B--2---:R-:W-:-:S05]  /*12d0*/  FADD R11, R0, R11 ;  /* 0x0000000b000b7221 */ /* 0x004fca0000000000 */
        /* <DEDUP_REMOVED lines=22> */
[----:B------:R-:W-:Y:S05]  /*1440*/  BRA `(.L_x_57) ;  /* 0x0000000000107947 */ /* 0x000fea0003800000 */
.L_x_56:
[----:B------:R-:W-:Y:S01]  /*1450*/  FMUL.FTZ R9, R10, R3 ;  /* 0x000000030a097220 */ /* 0x000fe20000410000 */
[----:B------:R-:W-:-:S03]  /*1460*/  FMUL.FTZ R2, R3, 0.5 ;  /* 0x3f00000003027820 */ /* 0x000fc60000410000 */
[----:B------:R-:W-:-:S04]  /*1470*/  FFMA R0, -R9, R9, R10 ;  /* 0x0000000909007223 */ /* 0x000fc8000000010a */
[----:B------:R-:W-:-:S07]  /*1480*/  FFMA R9, R0, R2, R9 ;  /* 0x0000000200097223 */ /* 0x000fce0000000009 */
.L_x_57:
[----:B------:R-:W-:Y:S05]  /*1490*/  BSYNC.RECONVERGENT B0 ;  /* 0x0000000000007941 */ /* 0x000fea0003800200 */
.L_x_55:
        /* <DEDUP_REMOVED lines=14> */
.L_x_59:
[----:B------:R-:W-:Y:S05]  /*1580*/  BSYNC.RECONVERGENT B0 ;  /* 0x0000000000007941 */ /* 0x000fea0003800200 */
.L_x_58:
[----:B------:R-:W-:Y:S02]  /*1590*/  FSEL R0, R0, RZ, P4 ;  /* 0x000000ff00007208 */ /* 0x000fe40002000000 */
[----:B------:R-:W-:-:S03]  /*15a0*/  IADD3 R8, P0, PT, R8, 0x2, RZ ;  /* 0x0000000208087810 */ /* 0x000fc60007f1e0ff */
[----:B------:R-:W-:Y:S01]  /*15b0*/  FADD R11, R11, R0 ;  /* 0x000000000b0b7221 */ /* 0x000fe20000000000 */
[----:B------:R-:W-:-:S04]  /*15c0*/  IADD3.X R7, PT, PT, RZ, R7, RZ, P0, !PT ;  /* 0x00000007ff077210 */ /* 0x000fc800007fe4ff */
[----:B------:R0:W-:Y:S05]  /*15d0*/  STG.E desc[UR10][R16.64], R11 ;  /* 0x0000000b10007986 */ /* 0x0001ea000c10190a */
.L_x_49:
[----:B------:R-:W1:Y:S02]  /*15e0*/  LDCU UR4, c[0x0][0x3a0] ;  /* 0x00007400ff0477ac */ /* 0x000e640008000800 */
[----:B-1----:R-:W-:-:S09]  /*15f0*/  ULOP3.LUT UP0, URZ, UR4, 0x1, URZ, 0xc0, !UPT ;  /* 0x0000000104ff7892 */ /* 0x002fd2000f80c0ff */
[----:B------:R-:W-:Y:S05]  /*1600*/  BRA.U !UP0, `(.L_x_48) ;  /* 0x0000000108d87547 */ /* 0x000fea000b800000 */
[----:B------:R-:W1:Y:S01]  /*1610*/  LDC.64 R2, c[0x0][0x388] ;  /* 0x0000e200ff027b82 */ /* 0x000e620000000a00 */
[----:B------:R-:W-:Y:S01]  /*1620*/  IMAD R9, R7, 0xc, RZ ;  /* 0x0000000c07097824 */ /* 0x000fe200078e02ff */
[----:B------:R-:W2:Y:S01]  /*1630*/  LDG.E R0, desc[UR10][R14.64] ;  /* 0x0000000a0e007981 */ /* 0x000ea2000c1e1900 */
[----:B------:R-:W3:Y:S03]  /*1640*/  LDCU.64 UR4, c[0x0][0x398] ;  /* 0x00007300ff0477ac */ /* 0x000ee60008000a00 */
[----:B------:R-:W4:Y:S01]  /*1650*/  LDG.E R12, desc[UR10][R14.64+0x8] ;  /* 0x0000080a0e0c7981 */ /* 0x000f22000c1e1900 */
[----:B-1----:R-:W-:-:S05]  /*1660*/  IMAD.WIDE.U32 R2, R8, 0xc, R2 ;  /* 0x0000000c08027825 */ /* 0x002fca00078e0002 */
[----:B------:R-:W-:Y:S02]  /*1670*/  IADD3 R3, PT, PT, R3, R9, RZ ;  /* 0x0000000903037210 */ /* 0x000fe40007ffe0ff */
[----:B------:R-:W2:Y:S04]  /*1680*/  LDG.E R9, desc[UR10][R14.64+0x4] ;  /* 0x0000040a0e097981 */ /* 0x000ea8000c1e1900 */
[----:B------:R-:W2:Y:S04]  /*1690*/  LDG.E R18, desc[UR10][R2.64+0x4] ;  /* 0x0000040a02127981 */ /* 0x000ea8000c1e1900 */
[----:B------:R-:W4:Y:S04]  /*16a0*/  LDG.E R13, desc[UR10][R2.64] ;  /* 0x0000000a020d7981 */ /* 0x000f28000c1e1900 */
[----:B------:R-:W4:Y:S01]  /*16b0*/  LDG.E R19, desc[UR10][R2.64+0x8] ;  /* 0x0000080a02137981 */ /* 0x000f22000c1e1900 */
[----:B---3--:R-:W-:-:S04]  /*16c0*/  LEA R10, P0, R8, UR4, 0x2 ;  /* 0x00000004080a7c11 */ /* 0x008fc8000f8010ff */
[----:B0-----:R-:W-:-:S05]  /*16d0*/  LEA.HI.X R11, R8, UR5, R7, 0x2, P0 ;  /* 0x00000005080b7c11 */ /* 0x001fca00080f1407 */
[----:B------:R0:W5:Y:S01]  /*16e0*/  LDG.E R7, desc[UR10][R10.64] ;  /* 0x0000000a0a077981 */ /* 0x000162000c1e1900 */
[----:B------:R-:W-:Y:S01]  /*16f0*/  BSSY.RECONVERGENT B0, `(.L_x_60) ;  /* 0x0000014000007945 */ /* 0x000fe20003800200 */
[----:B--2---:R-:W-:Y:S01]  /*1700*/  FADD R9, -R9, R18 ;  /* 0x0000001209097221 */ /* 0x004fe20000000100 */
[----:B----4-:R-:W-:-:S03]  /*1710*/  FADD R0, -R0, R13 ;  /* 0x0000000d00007221 */ /* 0x010fc60000000100 */
[----:B------:R-:W-:Y:S01]  /*1720*/  FMUL R9, R9, R9 ;  /* 0x0000000909097220 */ /* 0x000fe20000400000 */
[----:B------:R-:W-:-:S03]  /*1730*/  FADD R12, -R12, R19 ;  /* 0x000000130c0c7221 */ /* 0x000fc60000000100 */
[----:B------:R-:W-:-:S04]  /*1740*/  FFMA R9, R0, R0, R9 ;  /* 0x0000000000097223 */ /* 0x000fc80000000009 */
[----:B------:R-:W-:-:S05]  /*1750*/  FFMA R9, R12, R12, R9 ;  /* 0x0000000c0c097223 */ /* 0x000fca0000000009 */
[----:B------:R-:W-:Y:S01]  /*1760*/  IADD3 R0, PT, PT, R9, -0xd000000, RZ ;  /* 0xf300000009007810 */ /* 0x000fe20007ffe0ff */
[----:B------:R0:W1:Y:S03]  /*1770*/  MUFU.RSQ R2, R9 ;  /* 0x0000000900027308 */ /* 0x0000660000001400 */
[----:B------:R-:W-:-:S13]  /*1780*/  ISETP.GT.U32.AND P0, PT, R0, 0x727fffff, PT ;  /* 0x727fffff0000780c */ /* 0x000fda0003f04070 */
[----:B0-----:R-:W-:Y:S05]  /*1790*/  @!P0 BRA `(.L_x_61) ;  /* 0x0000000000148947 */ /* 0x001fea0003800000 */
[----:B------:R-:W-:Y:S01]  /*17a0*/  IMAD.MOV.U32 R0, RZ, RZ, R9 ;  /* 0x000000ffff007224 */ /* 0x000fe200078e0009 */
[----:B-1----:R-:W-:-:S07]  /*17b0*/  MOV R2, 0x17d0 ;  /* 0x000017d000027802 */ /* 0x002fce0000000f00 */
[----:B-----5:R-:W-:Y:S05]  /*17c0*/  CALL.REL.NOINC `($__internal_3_$__cuda_sm20_sqrt_rn_f32_slowpath) ;  /* 0x0000000000707944 */ /* 0x020fea0003c00000 */
[----:B------:R-:W-:Y:S01]  /*17d0*/  MOV R0, R9 ;  /* 0x0000000900007202 */ /* 0x000fe20000000f00 */
[----:B------:R-:W-:Y:S06]  /*17e0*/  BRA `(.L_x_62) ;  /* 0x0000000000107947 */ /* 0x000fec0003800000 */
.L_x_61:
[----:B-1----:R-:W-:Y:S01]  /*17f0*/  FMUL.FTZ R0, R9, R2 ;  /* 0x0000000209007220 */ /* 0x002fe20000410000 */
[----:B------:R-:W-:-:S03]  /*1800*/  FMUL.FTZ R2, R2, 0.5 ;  /* 0x3f00000002027820 */ /* 0x000fc60000410000 */
[----:B------:R-:W-:-:S04]  /*1810*/  FFMA R3, -R0, R0, R9 ;  /* 0x0000000000037223 */ /* 0x000fc80000000109 */
[----:B------:R-:W-:-:S07]  /*1820*/  FFMA R0, R3, R2, R0 ;  /* 0x0000000203007223 */ /* 0x000fce0000000000 */
.L_x_62:
[----:B------:R-:W-:Y:S05]  /*1830*/  BSYNC.RECONVERGENT B0 ;  /* 0x0000000000007941 */ /* 0x000fea0003800200 */
.L_x_60:
        /* <DEDUP_REMOVED lines=14> */
.L_x_64:
[----:B------:R-:W-:Y:S05]  /*1920*/  BSYNC.RECONVERGENT B0 ;  /* 0x0000000000007941 */ /* 0x000fea0003800200 */
.L_x_63:
[----:B------:R-:W2:Y:S01]  /*1930*/  LDG.E R3, desc[UR10][R16.64] ;  /* 0x0000000a10037981 */ /* 0x000ea2000c1e1900 */
[----:B------:R-:W-:-:S05]  /*1940*/  FSEL R2, R2, RZ, P4 ;  /* 0x000000ff02027208 */ /* 0x000fca0002000000 */
[----:B--2---:R-:W-:-:S05]  /*1950*/  FADD R3, R2, R3 ;  /* 0x0000000302037221 */ /* 0x004fca0000000000 */
[----:B------:R1:W-:Y:S02]  /*1960*/  STG.E desc[UR10][R16.64], R3 ;  /* 0x0000000310007986 */ /* 0x0003e4000c10190a */
.L_x_48:
[----:B------:R-:W-:Y:S05]  /*1970*/  @!P5 BRA `(.L_x_65) ;  /* 0xffffffe400f0d947 */ /* 0x000fea000383ffff */
[----:B------:R-:W-:Y:S05]  /*1980*/  EXIT ;  /* 0x000000000000794d */ /* 0x000fea0003800000 */
        .weak           $__internal_3_$__cuda_sm20_sqrt_rn_f32_slowpath
        .type           $__internal_3_$__cuda_sm20_sqrt_rn_f32_slowpath,@function
        .size           $__internal_3_$__cuda_sm20_sqrt_rn_f32_slowpath,($__internal_4_$__cuda_sm3x_div_rn_noftz_f32_slowpath - $__internal_3_$__cuda_sm20_sqrt_rn_f32_slowpath)
$__internal_3_$__cuda_sm20_sqrt_rn_f32_slowpath:
[----:B------:R-:W-:-:S13]  /*1990*/  LOP3.LUT P0, RZ, R0, 0x7fffffff, RZ, 0xc0, !PT ;  /* 0x7fffffff00ff7812 */ /* 0x000fda000780c0ff */
[----:B------:R-:W-:Y:S01]  /*19a0*/  @!P0 IMAD.MOV.U32 R9, RZ, RZ, R0 ;  /* 0x000000ffff098224 */ /* 0x000fe200078e0000 */
[----:B------:R-:W-:Y:S06]  /*19b0*/  @!P0 BRA `(.L_x_66) ;  /* 0x0000000000408947 */ /* 0x000fec0003800000 */
[----:B------:R-:W-:-:S13]  /*19c0*/  FSETP.GEU.FTZ.AND P0, PT, R0, RZ, PT ;  /* 0x000000ff0000720b */ /* 0x000fda0003f1e000 */
        /* <DEDUP_REMOVED lines=9> */
[----:B------:R-:W-:Y:S01]  /*1a60*/  @P0 FMUL.FTZ R20, R9, 0.5 ;  /* 0x3f00000009140820 */ /* 0x000fe20000410000 */
[----:B------:R-:W-:Y:S02]  /*1a70*/  @!P0 MOV R9, R0 ;  /* 0x0000000000098202 */ /* 0x000fe40000000f00 */
[----:B------:R-:W-:-:S04]  /*1a80*/  @P0 FADD.FTZ R18, -R3, -RZ ;  /* 0x800000ff03120221 */ /* 0x000fc80000010100 */
[----:B------:R-:W-:-:S04]  /*1a90*/  @P0 FFMA R18, R3, R18, R22 ;  /* 0x0000001203120223 */ /* 0x000fc80000000016 */
[----:B------:R-:W-:-:S04]  /*1aa0*/  @P0 FFMA R18, R18, R20, R3 ;  /* 0x0000001412120223 */ /* 0x000fc80000000003 */
[----:B------:R-:W-:-:S07]  /*1ab0*/  @P0 FMUL.FTZ R9, R18, 2.3283064365386962891e-10 ;  /* 0x2f80000012090820 */ /* 0x000fce0000410000 */
.L_x_66:
[----:B------:R-:W-:-:S04]  /*1ac0*/  HFMA2 R3, -RZ, RZ, 0, 0 ;  /* 0x00000000ff037431 */ /* 0x000fc800000001ff */
[----:B------:R-:W-:Y:S05]  /*1ad0*/  RET.REL.NODEC R2 `(coulomb_kernel) ;  /* 0xffffffe402487950 */ /* 0x000fea0003c3ffff */
        .weak           $__internal_4_$__cuda_sm3x_div_rn_noftz_f32_slowpath
        .type           $__internal_4_$__cuda_sm3x_div_rn_noftz_f32_slowpath,@function
        .size           $__internal_4_$__cuda_sm3x_div_rn_noftz_f32_slowpath,(.L_x_90 - $__internal_4_$__cuda_sm3x_div_rn_noftz_f32_slowpath)
$__internal_4_$__cuda_sm3x_div_rn_noftz_f32_slowpath:
[----:B------:R-:W-:Y:S01]  /*1ae0*/  SHF.R.U32.HI R9, RZ, 0x17, R0 ;  /* 0x00000017ff097819 */ /* 0x000fe20000011600 */
[----:B------:R-:W-:Y:S01]  /*1af0*/  BSSY.RECONVERGENT B1, `(.L_x_67) ;  /* 0x0000062000017945 */ /* 0x000fe20003800200 */
[----:B------:R-:W-:Y:S02]  /*1b00*/  SHF.R.U32.HI R20, RZ, 0x17, R3 ;  /* 0x00000017ff147819 */ /* 0x000fe40000011603 */
[----:B------:R-:W-:Y:S02]  /*1b10*/  LOP3.LUT R9, R9, 0xff, RZ, 0xc0, !PT ;  /* 0x000000ff09097812 */ /* 0x000fe400078ec0ff */
[----:B------:R-:W-:-:S03]  /*1b20*/  LOP3.LUT R20, R20, 0xff, RZ, 0xc0, !PT ;  /* 0x000000ff14147812 */ /* 0x000fc600078ec0ff */
[----:B------:R-:W-:Y:S01]  /*1b30*/  VIADD R21, R9, 0xffffffff ;  /* 0xffffffff09157836 */ /* 0x000fe20000000000 */
[----:B------:R-:W-:-:S04]  /*1b40*/  IADD3 R22, PT, PT, R20, -0x1, RZ ;  /* 0xffffffff14167810 */ /* 0x000fc80007ffe0ff */
[----:B------:R-:W-:-:S04]  /*1b50*/  ISETP.GT.U32.AND P0, PT, R21, 0xfd, PT ;  /* 0x000000fd1500780c */ /* 0x000fc80003f04070 */
[----:B------:R-:W-:-:S13]  /*1b60*/  ISETP.GT.U32.OR P0, PT, R22, 0xfd, P0 ;  /* 0x000000fd1600780c */ /* 0x000fda0000704470 */
[----:B------:R-:W-:Y:S01]  /*1b70*/  @!P0 MOV R18, RZ ;  /* 0x000000ff00128202 */ /* 0x000fe20000000f00 */
        /* <DEDUP_REMOVED lines=22> */
[----:B------:R-:W-:Y:S02]  /*1ce0*/  @!P1 FFMA R0, R0, 1.84467440737095516160e+19, RZ ;  /* 0x5f80000000009823 */ /* 0x000fe400000000ff */
[----:B------:R-:W-:-:S07]  /*1cf0*/  @!P1 IADD3 R18, PT, PT, R18, 0x40, RZ ;  /* 0x0000004012129810 */ /* 0x000fce0007ffe0ff */
.L_x_68:
[----:B------:R-:W-:Y:S01]  /*1d00*/  LEA R21, R9, 0xc0800000, 0x17 ;  /* 0xc080000009157811 */ /* 0x000fe200078eb8ff */
[----:B------:R-:W-:Y:S01]  /*1d10*/  BSSY.RECONVERGENT B2, `(.L_x_73) ;  /* 0x0000036000027945 */ /* 0x000fe20003800200 */
[----:B------:R-:W-:Y:S02]  /*1d20*/  IADD3 R20, PT, PT, R20, -0x7f, RZ ;  /* 0xffffff8114147810 */ /* 0x000fe40007ffe0ff */
[----:B------:R-:W-:Y:S02]  /*1d30*/  IADD3 R26, PT, PT, -R21, R0, RZ ;  /* 0x00000000151a7210 */ /* 0x000fe40007ffe1ff */
[C---:B------:R-:W-:Y:S01]  /*1d40*/  IADD3 R9, PT, PT, R20.reuse, 0x7f, -R9 ;  /* 0x0000007f14097810 */ /* 0x040fe20007ffe809 */
[----:B------:R-:W-:Y:S01]  /*1d50*/  IMAD R0, R20, -0x800000, R3 ;  /* 0xff80000014007824 */ /* 0x000fe200078e0203 */
[----:B------:R-:W0:Y:S01]  /*1d60*/  MUFU.RCP R22, R26 ;  /* 0x0000001a00167308 */ /* 0x000e220000001000 */
[----:B------:R-:W-:Y:S02]  /*1d70*/  FADD.FTZ R21, -R26, -RZ ;  /* 0x800000ff1a157221 */ /* 0x000fe40000010100 */
[----:B------:R-:W-:-:S02]  /*1d80*/  IMAD.IADD R9, R9, 0x1, R18 ;  /* 0x0000000109097824 */ /* 0x000fc400078e0212 */
        /* <DEDUP_REMOVED lines=9> */
[----:B------:R-:W-:-:S04]  /*1e20*/  IADD3 R3, PT, PT, R18, R9, RZ ;  /* 0x0000000912037210 */ /* 0x000fc80007ffe0ff */
[----:B------:R-:W-:-:S04]  /*1e30*/  IADD3 R18, PT, PT, R3, -0x1, RZ ;  /* 0xffffffff03127810 */ /* 0x000fc80007ffe0ff */
        /* <DEDUP_REMOVED lines=9> */
[-CC-:B------:R-:W-:Y:S01]  /*1ed0*/  FFMA.RZ R9, R23, R21.reuse, R22.reuse ;  /* 0x0000001517097223 */ /* 0x180fe2000000c016 */
[----:B------:R-:W-:Y:S01]  /*1ee0*/  IADD3 R20, PT, PT, R3, 0x20, RZ ;  /* 0x0000002003147810 */ /* 0x000fe20007ffe0ff */
[CCC-:B------:R-:W-:Y:S01]  /*1ef0*/  FFMA.RP R18, R23.reuse, R21.reuse, R22.reuse ;  /* 0x0000001517127223 */ /* 0x1c0fe20000008016 */
[----:B------:R-:W-:Y:S01]  /*1f00*/  FFMA.RM R21, R23, R21, R22 ;  /* 0x0000001517157223 */ /* 0x000fe20000004016 */
[----:B------:R-:W-:Y:S02]  /*1f10*/  ISETP.NE.AND P0, PT, R3, RZ, PT ;  /* 0x000000ff0300720c */ /* 0x000fe40003f05270 */
[----:B------:R-:W-:Y:S02]  /*1f20*/  LOP3.LUT R9, R9, 0x7fffff, RZ, 0xc0, !PT ;  /* 0x007fffff09097812 */ /* 0x000fe400078ec0ff */
[----:B------:R-:W-:Y:S01]  /*1f30*/  ISETP.NE.AND P1, PT, R3, RZ, PT ;  /* 0x000000ff0300720c */ /* 0x000fe20003f25270 */
[----:B------:R-:W-:Y:S01]  /*1f40*/  IMAD.MOV R3, RZ, RZ, -R3 ;  /* 0x000000ffff037224 */ /* 0x000fe200078e0a03 */
[----:B------:R-:W-:-:S02]  /*1f50*/  LOP3.LUT R9, R9, 0x800000, RZ, 0xfc, !PT ;  /* 0x0080000009097812 */ /* 0x000fc400078efcff */
[----:B------:R-:W-:Y:S02]  /*1f60*/  FSETP.NEU.FTZ.AND P2, PT, R18, R21, PT ;  /* 0x000000151200720b */ /* 0x000fe40003f5d000 */
[----:B------:R-:W-:Y:S02]  /*1f70*/  SHF.L.U32 R20, R9, R20, RZ ;  /* 0x0000001409147219 */ /* 0x000fe400000006ff */
[----:B------:R-:W-:Y:S02]  /*1f80*/  SEL R18, R3, RZ, P0 ;  /* 0x000000ff03127207 */ /* 0x000fe40000000000 */
[----:B------:R-:W-:Y:S02]  /*1f90*/  ISETP.NE.AND P1, PT, R20, RZ, P1 ;  /* 0x000000ff1400720c */ /* 0x000fe40000f25270 */
[----:B------:R-:W-:Y:S02]  /*1fa0*/  SHF.R.U32.HI R9, RZ, R18, R9 ;  /* 0x00000012ff097219 */ /* 0x000fe40000011609 */
[----:B------:R-:W-:-:S02]  /*1fb0*/  PLOP3.LUT P1, PT, P2, P1, PT, 0xf8, 0x8f ;  /* 0x00000000008f781c */ /* 0x000fc40001723f70 */
[----:B------:R-:W-:Y:S02]  /*1fc0*/  SHF.R.U32.HI R3, RZ, 0x1, R9 ;  /* 0x00000001ff037819 */ /* 0x000fe40000011609 */
[----:B------:R-:W-:-:S04]  /*1fd0*/  SEL R18, RZ, 0x1, !P1 ;  /* 0x00000001ff127807 */ /* 0x000fc80004800000 */
[----:B------:R-:W-:-:S04]  /*1fe0*/  LOP3.LUT R18, R18, 0x1, R3, 0xf8, !PT ;  /* 0x0000000112127812 */ /* 0x000fc800078ef803 */
[----:B------:R-:W-:-:S04]  /*1ff0*/  LOP3.LUT R18, R18, R9, RZ, 0xc0, !PT ;  /* 0x0000000912127212 */ /* 0x000fc800078ec0ff */
[----:B------:R-:W-:-:S04]  /*2000*/  IADD3 R3, PT, PT, R3, R18, RZ ;  /* 0x0000001203037210 */ /* 0x000fc80007ffe0ff */
[----:B------:R-:W-:Y:S01]  /*2010*/  LOP3.LUT R0, R3, R0, RZ, 0xfc, !PT ;  /* 0x0000000003007212 */ /* 0x000fe200078efcff */
[----:B------:R-:W-:Y:S06]  /*2020*/  BRA `(.L_x_76) ;  /* 0x0000000000107947 */ /* 0x000fec0003800000 */
.L_x_75:
[----:B------:R-:W-:-:S04]  /*2030*/  LOP3.LUT R0, R0, 0x80000000, RZ, 0xc0, !PT ;  /* 0x8000000000007812 */ /* 0x000fc800078ec0ff */
[----:B------:R-:W-:Y:S01]  /*2040*/  LOP3.LUT R0, R0, 0x7f800000, RZ, 0xfc, !PT ;  /* 0x7f80000000007812 */ /* 0x000fe200078efcff */
[----:B------:R-:W-:Y:S06]  /*2050*/  BRA `(.L_x_76) ;  /* 0x0000000000047947 */ /* 0x000fec0003800000 */
.L_x_74:
[----:B------:R-:W-:-:S07]  /*2060*/  LEA R0, R9, R0, 0x17 ;  /* 0x0000000009007211 */ /* 0x000fce00078eb8ff */
.L_x_76:
[----:B------:R-:W-:Y:S05]  /*2070*/  BSYNC.RECONVERGENT B2 ;  /* 0x0000000000027941 */ /* 0x000fea0003800200 */
.L_x_73:
[----:B------:R-:W-:Y:S05]  /*2080*/  BRA `(.L_x_77) ;  /* 0x0000000000207947 */ /* 0x000fea0003800000 */
.L_x_72:
[----:B------:R-:W-:-:S04]  /*2090*/  LOP3.LUT R0, R0, 0x80000000, R3, 0x48, !PT ;  /* 0x8000000000007812 */ /* 0x000fc800078e4803 */
[----:B------:R-:W-:Y:S01]  /*20a0*/  LOP3.LUT R0, R0, 0x7f800000, RZ, 0xfc, !PT ;  /* 0x7f80000000007812 */ /* 0x000fe200078efcff */
[----:B------:R-:W-:Y:S06]  /*20b0*/  BRA `(.L_x_77) ;  /* 0x0000000000147947 */ /* 0x000fec0003800000 */
.L_x_71:
[----:B------:R-:W-:Y:S01]  /*20c0*/  LOP3.LUT R0, R0, 0x80000000, R3, 0x48, !PT ;  /* 0x8000000000007812 */ /* 0x000fe200078e4803 */
[----:B------:R-:W-:Y:S06]  /*20d0*/  BRA `(.L_x_77) ;  /* 0x00000000000c7947 */ /* 0x000fec0003800000 */
.L_x_70:
[----:B------:R-:W0:Y:S01]  /*20e0*/  MUFU.RSQ R0, -QNAN ;  /* 0xffc0000000007908 */ /* 0x000e220000001400 */
[----:B------:R-:W-:Y:S05]  /*20f0*/  BRA `(.L_x_77) ;  /* 0x0000000000047947 */ /* 0x000fea0003800000 */
.L_x_69:
[----:B------:R-:W-:-:S07]  /*2100*/  FADD.FTZ R0, R3, R0 ;  /* 0x0000000003007221 */ /* 0x000fce0000010000 */
.L_x_77:
[----:B------:R-:W-:Y:S05]  /*2110*/  BSYNC.RECONVERGENT B1 ;  /* 0x0000000000017941 */ /* 0x000fea0003800200 */
.L_x_67:
[----:B------:R-:W-:-:S04]  /*2120*/  HFMA2 R3, -RZ, RZ, 0, 0 ;  /* 0x00000000ff037431 */ /* 0x000fc800000001ff */
[----:B0-----:R-:W-:Y:S05]  /*2130*/  RET.REL.NODEC R2 `(coulomb_kernel) ;  /* 0xffffffdc02b07950 */ /* 0x001fea0003c3ffff */
.L_x_78:
        /* <DEDUP_REMOVED lines=12> */
.L_x_90:


//--------------------- .text.matmul              --------------------------
	.section	.text.matmul,"ax",@progbits
	.align	128
        .global         matmul
        .type           matmul,@function
        .size           matmul,(.L_x_94 - matmul)
        .other          matmul,@"STO_CUDA_ENTRY STV_DEFAULT"
matmul:
.text.matmul:
[----:B------:R-:W-:Y:S01]  /*0000*/  LDC R1, c[0x0][0x37c] ;  /* 0x0000df00ff017b82 */ /* 0x000fe20000000800 */
[----:B------:R-:W0:Y:S07]  /*0010*/  S2R R11, SR_TID.X ;  /* 0x00000000000b7919 */ /* 0x000e2e0000002100 */
[----:B------:R-:W1:Y:S01]  /*0020*/  LDC R5, c[0x0][0x364] ;  /* 0x0000d900ff057b82 */ /* 0x000e620000000800 */
[----:B------:R-:W-:Y:S01]  /*0030*/  BSSY.RECONVERGENT B0, `(.L_x_79) ;  /* 0x00000b1000007945 */ /* 0x000fe20003800200 */
[----:B------:R-:W-:Y:S01]  /*0040*/  IMAD.MOV.U32 R18, RZ, RZ, RZ ;  /* 0x000000ffff127224 */ /* 0x000fe200078e00ff */
[----:B------:R-:W1:Y:S05]  /*0050*/  S2R R2, SR_TID.Y ;  /* 0x0000000000027919 */ /* 0x000e6a0000002200 */
[----:B------:R-:W0:Y:S08]  /*0060*/  S2UR UR5, SR_CTAID.X ;  /* 0x00000000000579c3 */ /* 0x000e300000002500 */
[----:B------:R-:W0:Y:S08]  /*0070*/  LDC R10, c[0x0][0x360] ;  /* 0x0000d800ff0a7b82 */ /* 0x000e300000000800 */
[----:B------:R-:W2:Y:S08]  /*0080*/  LDC R0, c[0x0][0x398] ;  /* 0x0000e600ff007b82 */ /* 0x000eb00000000800 */
[----:B------:R-:W1:Y:S01]  /*0090*/  S2UR UR4, SR_CTAID.Y ;  /* 0x00000000000479c3 */ /* 0x000e620000002600 */
[----:B0-----:R-:W-:Y:S01]  /*00a0*/  IMAD R10, R10, UR5, R11 ;  /* 0x000000050a0a7c24 */ /* 0x001fe2000f8e020b */
[----:B--2---:R-:W-:-:S04]  /*00b0*/  SHF.R.S32.HI R3, RZ, 0x1f, R0 ;  /* 0x0000001fff037819 */ /* 0x004fc80000011400 */
[----:B------:R-:W-:-:S04]  /*00c0*/  ISETP.GE.U32.AND P0, PT, R10, R0, PT ;  /* 0x000000000a00720c */ /* 0x000fc80003f06070 */
[----:B------:R-:W-:Y:S01]  /*00d0*/  ISETP.GE.U32.AND.EX P0, PT, RZ, R3, PT, P0 ;  /* 0x00000003ff00720c */ /* 0x000fe20003f06100 */
[----:B-1----:R-:W-:Y:S01]  /*00e0*/  IMAD R5, R5, UR4, R2 ;  /* 0x0000000405057c24 */ /* 0x002fe2000f8e0202 */
[----:B------:R-:W0:Y:S04]  /*00f0*/  LDCU.64 UR4, c[0x0][0x358] ;  /* 0x00006b00ff0477ac */ /* 0x000e280008000a00 */
[----:B------:R-:W-:-:S13]  /*0100*/  ISETP.GE.U32.OR P0, PT, R5, R0, P0 ;  /* 0x000000000500720c */ /* 0x000fda0000706470 */
[----:B------:R-:W-:Y:S05]  /*0110*/  @P0 BRA `(.L_x_80) ;  /* 0x0000000800880947 */ /* 0x000fea0003800000 */
[C---:B------:R-:W-:Y:S01]  /*0120*/  ISETP.GE.U32.AND P0, PT, R0.reuse, 0x8, PT ;  /* 0x000000080000780c */ /* 0x040fe20003f06070 */
[----:B------:R-:W-:Y:S01]  /*0130*/  IMAD R7, R3, R5, RZ ;  /* 0x0000000503077224 */ /* 0x000fe200078e02ff */
[----:B------:R-:W-:Y:S01]  /*0140*/  LOP3.LUT P1, RZ, R0, 0x7, RZ, 0xc0, !PT ;  /* 0x0000000700ff7812 */ /* 0x000fe2000782c0ff */
[----:B------:R-:W-:-:S04]  /*0150*/  IMAD.WIDE.U32 R12, R5, R0, RZ ;  /* 0x00000000050c7225 */ /* 0x000fc800078e00ff */
[----:B------:R-:W-:Y:S02]  /*0160*/  IMAD.MOV.U32 R18, RZ, RZ, RZ ;  /* 0x000000ffff127224 */ /* 0x000fe400078e00ff */
[----:B------:R-:W-:Y:S02]  /*0170*/  IMAD.MOV.U32 R2, RZ, RZ, RZ ;  /* 0x000000ffff027224 */ /* 0x000fe400078e00ff */
[----:B------:R-:W-:Y:S02]  /*0180*/  IMAD.MOV.U32 R9, RZ, RZ, RZ ;  /* 0x000000ffff097224 */ /* 0x000fe400078e00ff */
[----:B------:R-:W-:Y:S01]  /*0190*/  IMAD.IADD R4, R13, 0x1, R7 ;  /* 0x000000010d047824 */ /* 0x000fe200078e0207 */
[----:B------:R-:W-:Y:S06]  /*01a0*/  @!P0 BRA `(.L_x_81) ;  /* 0x0000000400088947 */ /* 0x000fec0003800000 */
[----:B------:R-:W1:Y:S01]  /*01b0*/  LDCU.128 UR8, c[0x0][0x380] ;  /* 0x00007000ff0877ac */ /* 0x000e620008000c00 */
[C---:B------:R-:W-:Y:S01]  /*01c0*/  LOP3.LUT R2, R0.reuse, 0xfffffff8, RZ, 0xc0, !PT ;  /* 0xfffffff800027812 */ /* 0x040fe200078ec0ff */
[----:B------:R-:W-:Y:S01]  /*01d0*/  IMAD.MOV.U32 R18, RZ, RZ, RZ ;  /* 0x000000ffff127224 */ /* 0x000fe200078e00ff */
[C-C-:B------:R-:W-:Y:S01]  /*01e0*/  SHF.L.U64.HI R6, R0.reuse, 0x5, R3.reuse ;  /* 0x0000000500067819 */ /* 0x140fe20000010203 */
[--C-:B------:R-:W-:Y:S01]  /*01f0*/  IMAD.MOV.U32 R8, RZ, RZ, R3.reuse ;  /* 0x000000ffff087224 */ /* 0x100fe200078e0003 */
[----:B------:R-:W-:Y:S01]  /*0200*/  MOV R9, R3 ;  /* 0x0000000300097202 */ /* 0x000fe20000000f00 */
[C---:B------:R-:W-:Y:S01]  /*0210*/  IMAD.SHL.U32 R27, R0.reuse, 0x4, RZ ;  /* 0x00000004001b7824 */ /* 0x040fe200078e00ff */
[----:B------:R-:W-:Y:S01]  /*0220*/  SHF.L.U64.HI R25, R0, 0x2, R3 ;  /* 0x0000000200197819 */ /* 0x000fe20000010203 */
[----:B------:R-:W-:Y:S01]  /*0230*/  IMAD.MOV.U32 R26, RZ, RZ, R2 ;  /* 0x000000ffff1a7224 */ /* 0x000fe200078e0002 */
[----:B-1----:R-:W-:Y:S02]  /*0240*/  LEA R24, P0, R10, UR10, 0x2 ;  /* 0x0000000a0a187c11 */ /* 0x002fe4000f8010ff */
[----:B------:R-:W-:-:S02]  /*0250*/  LEA R23, P2, R12, UR8, 0x2 ;  /* 0x000000080c177c11 */ /* 0x000fc4000f8410ff */
[----:B------:R-:W-:Y:S02]  /*0260*/  LEA.HI.X R7, R10, UR11, RZ, 0x2, P0 ;  /* 0x0000000b0a077c11 */ /* 0x000fe400080f14ff */
[----:B------:R-:W-:Y:S02]  /*0270*/  LEA.HI.X R20, R12, UR9, R4, 0x2, P2 ;  /* 0x000000090c147c11 */ /* 0x000fe400090f1404 */
[----:B------:R-:W-:-:S04]  /*0280*/  IADD3 R23, P0, PT, R23, 0x10, RZ ;  /* 0x0000001017177810 */ /* 0x000fc80007f1e0ff */
[----:B------:R-:W-:-:S09]  /*0290*/  IADD3.X R20, PT, PT, RZ, R20, RZ, P0, !PT ;  /* 0x00000014ff147210 */ /* 0x000fd200007fe4ff */
.L_x_82:
[----:B------:R-:W-:Y:S02]  /*02a0*/  IMAD.MOV.U32 R16, RZ, RZ, R24 ;  /* 0x000000ffff107224 */ /* 0x000fe400078e0018 */
[----:B------:R-:W-:Y:S02]  /*02b0*/  IMAD.MOV.U32 R14, RZ, RZ, R23 ;  /* 0x000000ffff0e7224 */ /* 0x000fe400078e0017 */
[----:B------:R-:W-:Y:S02]  /*02c0*/  IMAD.MOV.U32 R15, RZ, RZ, R20 ;  /* 0x000000ffff0f7224 */ /* 0x000fe400078e0014 */
[----:B------:R-:W-:-:S03]  /*02d0*/  IMAD.MOV.U32 R17, RZ, RZ, R7 ;  /* 0x000000ffff117224 */ /* 0x000fc600078e0007 */
[----:B0-----:R-:W2:Y:S04]  /*02e0*/  LDG.E R29, desc[UR4][R14.64+-0x10] ;  /* 0xfffff0040e1d7981 */ /* 0x001ea8000c1e1900 */
[----:B------:R-:W2:Y:S01]  /*02f0*/  LDG.E R16, desc[UR4][R16.64] ;  /* 0x0000000410107981 */ /* 0x000ea2000c1e1900 */
[----:B------:R-:W-:-:S04]  /*0300*/  IADD3 R22, P0, PT, R24, R27, RZ ;  /* 0x0000001b18167210 */ /* 0x000fc80007f1e0ff */
[----:B------:R-:W-:Y:S02]  /*0310*/  IADD3.X R23, PT, PT, R7, R25, RZ, P0, !PT ;  /* 0x0000001907177210 */ /* 0x000fe400007fe4ff */
[----:B------:R-:W-:-:S03]  /*0320*/  IADD3 R20, P0, PT, R22, R27, RZ ;  /* 0x0000001b16147210 */ /* 0x000fc60007f1e0ff */
[----:B------:R-:W3:Y:S02]  /*0330*/  LDG.E R19, desc[UR4][R22.64] ;  /* 0x0000000416137981 */ /* 0x000ee4000c1e1900 */
[----:B------:R-:W-:-:S05]  /*0340*/  IMAD.X R21, R23, 0x1, R25, P0 ;  /* 0x0000000117157824 */ /* 0x000fca00000e0619 */
[----:B------:R-:W4:Y:S04]  /*0350*/  LDG.E R28, desc[UR4][R20.64] ;  /* 0x00000004141c7981 */ /* 0x000f28000c1e1900 */
[----:B------:R-:W3:Y:S01]  /*0360*/  LDG.E R22, desc[UR4][R14.64+-0xc] ;  /* 0xfffff4040e167981 */ /* 0x000ee2000c1e1900 */
[----:B--2---:R-:W-:-:S03]  /*0370*/  FFMA R18, R29, R16, R18 ;  /* 0x000000101d127223 */ /* 0x004fc60000000012 */
[----:B------:R-:W4:Y:S01]  /*0380*/  LDG.E R29, desc[UR4][R14.64+-0x8] ;  /* 0xfffff8040e1d7981 */ /* 0x000f22000c1e1900 */
[----:B------:R-:W-:-:S03]  /*0390*/  IADD3 R16, P0, PT, R20, R27, RZ ;  /* 0x0000001b14107210 */ /* 0x000fc60007f1e0ff */
[----:B------:R-:W2:Y:S02]  /*03a0*/  LDG.E R20, desc[UR4][R14.64+-0x4] ;  /* 0xfffffc040e147981 */ /* 0x000ea4000c1e1900 */
[--C-:B------:R-:W-:Y:S02]  /*03b0*/  IMAD.X R17, R21, 0x1, R25.reuse, P0 ;  /* 0x0000000115117824 */ /* 0x100fe400000e0619 */
[----:B---3--:R-:W-:Y:S01]  /*03c0*/  FFMA R22, R22, R19, R18 ;  /* 0x0000001316167223 */ /* 0x008fe20000000012 */
[----:B------:R-:W-:Y:S02]  /*03d0*/  IADD3 R18, P0, PT, R16, R27, RZ ;  /* 0x0000001b10127210 */ /* 0x000fe40007f1e0ff */
[----:B------:R4:W2:Y:S03]  /*03e0*/  LDG.E R16, desc[UR4][R16.64] ;  /* 0x0000000410107981 */ /* 0x0008a6000c1e1900 */
[----:B------:R-:W-:-:S02]  /*03f0*/  IMAD.X R19, R17, 0x1, R25, P0 ;  /* 0x0000000111137824 */ /* 0x000fc400000e0619 */
[----:B----4-:R-:W-:-:S03]  /*0400*/  FFMA R17, R29, R28, R22 ;  /* 0x0000001c1d117223 */ /* 0x010fc60000000016 */
[----:B------:R-:W3:Y:S04]  /*0410*/  LDG.E R29, desc[UR4][R18.64] ;  /* 0x00000004121d7981 */ /* 0x000ee8000c1e1900 */
[----:B------:R-:W3:Y:S01]  /*0420*/  LDG.E R28, desc[UR4][R14.64] ;  /* 0x000000040e1c7981 */ /* 0x000ee2000c1e1900 */
[----:B------:R-:W-:-:S05]  /*0430*/  IADD3 R22, P0, PT, R18, R27, RZ ;  /* 0x0000001b12167210 */ /* 0x000fca0007f1e0ff */
[----:B------:R-:W-:Y:S01]  /*0440*/  IMAD.X R23, R19, 0x1, R25, P0 ;  /* 0x0000000113177824 */ /* 0x000fe200000e0619 */
[----:B------:R-:W4:Y:S04]  /*0450*/  LDG.E R18, desc[UR4][R14.64+0xc] ;  /* 0x00000c040e127981 */ /* 0x000f28000c1e1900 */
[----:B------:R-:W5:Y:S01]  /*0460*/  LDG.E R19, desc[UR4][R14.64+0x8] ;  /* 0x000008040e137981 */ /* 0x000f62000c1e1900 */
[----:B--2---:R-:W-:Y:S01]  /*0470*/  FFMA R21, R20, R16, R17 ;  /* 0x0000001014157223 */ /* 0x004fe20000000011 */
[----:B------:R-:W-:Y:S02]  /*0480*/  IADD3 R20, P0, PT, R22, R27, RZ ;  /* 0x0000001b16147210 */ /* 0x000fe40007f1e0ff */
[----:B------:R0:W2:Y:S01]  /*0490*/  LDG.E R22, desc[UR4][R22.64] ;  /* 0x0000000416167981 */ /* 0x0000a2000c1e1900 */
[----:B---3--:R-:W-:Y:S01]  /*04a0*/  FFMA R29, R28, R29, R21 ;  /* 0x0000001d1c1d7223 */ /* 0x008fe20000000015 */
[----:B------:R-:W-:-:S02]  /*04b0*/  IADD3.X R21, PT, PT, R23, R25, RZ, P0, !PT ;  /* 0x0000001917157210 */ /* 0x000fc400007fe4ff */
[----:B------:R-:W2:Y:S01]  /*04c0*/  LDG.E R28, desc[UR4][R14.64+0x4] ;  /* 0x000004040e1c7981 */ /* 0x000ea2000c1e1900 */
[----:B------:R-:W-:-:S03]  /*04d0*/  IADD3 R16, P0, PT, R20, R27, RZ ;  /* 0x0000001b14107210 */ /* 0x000fc60007f1e0ff */
[----:B------:R-:W5:Y:S02]  /*04e0*/  LDG.E R20, desc[UR4][R20.64] ;  /* 0x0000000414147981 */ /* 0x000f64000c1e1900 */
[----:B------:R-:W-:-:S05]  /*04f0*/  IMAD.X R17, R21, 0x1, R25, P0 ;  /* 0x0000000115117824 */ /* 0x000fca00000e0619 */
[----:B------:R-:W4:Y:S01]  /*0500*/  LDG.E R16, desc[UR4][R16.64] ;  /* 0x0000000410107981 */ /* 0x000f22000c1e1900 */
[----:B------:R-:W-:-:S04]  /*0510*/  IADD3 R26, P0, PT, R26, -0x8, RZ ;  /* 0xfffffff81a1a7810 */ /* 0x000fc80007f1e0ff */
[----:B------:R-:W-:Y:S02]  /*0520*/  IADD3.X R8, PT, PT, R8, -0x1, RZ, P0, !PT ;  /* 0xffffffff08087810 */ /* 0x000fe400007fe4ff */
[----:B------:R-:W-:-:S04]  /*0530*/  ISETP.NE.U32.AND P0, PT, R26, RZ, PT ;  /* 0x000000ff1a00720c */ /* 0x000fc80003f05070 */
[----:B------:R-:W-:Y:S02]  /*0540*/  ISETP.NE.AND.EX P0, PT, R8, RZ, PT, P0 ;  /* 0x000000ff0800720c */ /* 0x000fe40003f05300 */
[----:B------:R-:W-:Y:S02]  /*0550*/  LEA R24, P2, R0, R24, 0x5 ;  /* 0x0000001800187211 */ /* 0x000fe400078428ff */
[----:B0-----:R-:W-:-:S03]  /*0560*/  IADD3 R23, P3, PT, R14, 0x20, RZ ;  /* 0x000000200e177810 */ /* 0x001fc60007f7e0ff */
[----:B------:R-:W-:Y:S02]  /*0570*/  IMAD.X R7, R7, 0x1, R6, P2 ;  /* 0x0000000107077824 */ /* 0x000fe400010e0606 */
[----:B--2---:R-:W-:-:S04]  /*0580*/  FFMA R22, R28, R22, R29 ;  /* 0x000000161c167223 */ /* 0x004fc8000000001d */
[----:B-----5:R-:W-:Y:S01]  /*0590*/  FFMA R19, R19, R20, R22 ;  /* 0x0000001413137223 */ /* 0x020fe20000000016 */
[----:B------:R-:W-:-:S03]  /*05a0*/  IMAD.X R20, RZ, RZ, R15, P3 ;  /* 0x000000ffff147224 */ /* 0x000fc600018e060f */
[----:B----4-:R-:W-:Y:S01]  /*05b0*/  FFMA R18, R18, R16, R19 ;  /* 0x0000001012127223 */ /* 0x010fe20000000013 */
[----:B------:R-:W-:Y:S06]  /*05c0*/  @P0 BRA `(.L_x_82) ;  /* 0xfffffffc00340947 */ /* 0x000fec000383ffff */
.L_x_81:
[----:B------:R-:W-:Y:S05]  /*05d0*/  @!P1 BRA `(.L_x_80) ;  /* 0x0000000400589947 */ /* 0x000fea0003800000 */
[----:B------:R-:W-:-:S04]  /*05e0*/  LOP3.LUT R6, R0, 0x7, RZ, 0xc0, !PT ;  /* 0x0000000700067812 */ /* 0x000fc800078ec0ff */
[----:B------:R-:W-:-:S04]  /*05f0*/  IADD3 R6, P1, PT, R6, -0x1, RZ ;  /* 0xffffffff06067810 */ /* 0x000fc80007f3e0ff */
[----:B------:R-:W-:Y:S01]  /*0600*/  ISETP.GE.U32.AND P0, PT, R6, 0x3, PT ;  /* 0x000000030600780c */ /* 0x000fe20003f06070 */
[----:B------:R-:W-:Y:S01]  /*0610*/  IMAD.X R6, RZ, RZ, -0x1, P1 ;  /* 0xffffffffff067424 */ /* 0x000fe200008e06ff */
[----:B------:R-:W-:-:S04]  /*0620*/  LOP3.LUT P1, R24, R0, 0x3, RZ, 0xc0, !PT ;  /* 0x0000000300187812 */ /* 0x000fc8000782c0ff */
[----:B------:R-:W-:-:S13]  /*0630*/  ISETP.GE.U32.AND.EX P0, PT, R6, RZ, PT, P0 ;  /* 0x000000ff0600720c */ /* 0x000fda0003f06100 */
[----:B------:R-:W-:Y:S05]  /*0640*/  @!P0 BRA `(.L_x_83) ;  /* 0x0000000000888947 */ /* 0x000fea0003800000 */
[----:B------:R-:W1:Y:S01]  /*0650*/  LDCU.128 UR8, c[0x0][0x380] ;  /* 0x00007000ff0877ac */ /* 0x000e620008000c00 */
[----:B------:R-:W-:Y:S02]  /*0660*/  HFMA2 R11, -RZ, RZ, 0, 0 ;  /* 0x00000000ff0b7431 */ /* 0x000fe400000001ff */
[----:B------:R-:W-:Y:S01]  /*0670*/  IMAD R8, R9, R0, RZ ;  /* 0x0000000009087224 */ /* 0x000fe200078e02ff */
[C---:B------:R-:W-:Y:S01]  /*0680*/  SHF.L.U64.HI R21, R0.reuse, 0x2, R3 ;  /* 0x0000000200157819 */ /* 0x040fe20000010203 */
[----:B------:R-:W-:Y:S02]  /*0690*/  IMAD.SHL.U32 R17, R0, 0x4, RZ ;  /* 0x0000000400117824 */ /* 0x000fe400078e00ff */
[----:B------:R-:W-:Y:S01]  /*06a0*/  IMAD R15, R3, R2, R8 ;  /* 0x00000002030f7224 */ /* 0x000fe200078e0208 */
[C---:B------:R-:W-:Y:S01]  /*06b0*/  IADD3 R8, P0, PT, R2.reuse, R12, RZ ;  /* 0x0000000c02087210 */ /* 0x040fe20007f1e0ff */
[----:B------:R-:W-:-:S04]  /*06c0*/  IMAD.WIDE.U32 R6, R2, R0, R10 ;  /* 0x0000000002067225 */ /* 0x000fc800078e000a */
[----:B------:R-:W-:Y:S02]  /*06d0*/  IMAD.IADD R7, R7, 0x1, R15 ;  /* 0x0000000107077824 */ /* 0x000fe400078e020f */
[----:B------:R-:W-:Y:S01]  /*06e0*/  IMAD.X R15, R9, 0x1, R4, P0 ;  /* 0x00000001090f7824 */ /* 0x000fe200000e0604 */
[----:B-1----:R-:W-:Y:S02]  /*06f0*/  LEA R22, P3, R6, UR10, 0x2 ;  /* 0x0000000a06167c11 */ /* 0x002fe4000f8610ff */
[----:B------:R-:W-:Y:S02]  /*0700*/  LEA R14, P2, R8, UR8, 0x2 ;  /* 0x00000008080e7c11 */ /* 0x000fe4000f8410ff */
[----:B------:R-:W-:Y:S02]  /*0710*/  LEA.HI.X R23, R6, UR11, R7, 0x2, P3 ;  /* 0x0000000b06177c11 */ /* 0x000fe400098f1407 */
[-C--:B------:R-:W-:Y:S02]  /*0720*/  IADD3 R6, P0, PT, R22, R17.reuse, RZ ;  /* 0x0000001116067210 */ /* 0x080fe40007f1e0ff */
[----:B------:R-:W-:Y:S01]  /*0730*/  LEA.HI.X R15, R8, UR9, R15, 0x2, P2 ;  /* 0x00000009080f7c11 */ /* 0x000fe200090f140f */
[----:B0-----:R-:W2:Y:S01]  /*0740*/  LDG.E R19, desc[UR4][R22.64] ;  /* 0x0000000416137981 */ /* 0x001ea2000c1e1900 */
[----:B------:R-:W-:Y:S01]  /*0750*/  IADD3 R16, P2, PT, R6, R17, RZ ;  /* 0x0000001106107210 */ /* 0x000fe20007f5e0ff */
[----:B------:R-:W-:-:S02]  /*0760*/  IMAD.X R7, R23, 0x1, R21, P0 ;  /* 0x0000000117077824 */ /* 0x000fc400000e0615 */
[----:B------:R-:W2:Y:S01]  /*0770*/  LDG.E R25, desc[UR4][R14.64] ;  /* 0x000000040e197981 */ /* 0x000ea2000c1e1900 */
[----:B------:R-:W-:Y:S02]  /*0780*/  IADD3 R20, P0, PT, R16, R17, RZ ;  /* 0x0000001110147210 */ /* 0x000fe40007f1e0ff */
[----:B------:R-:W-:Y:S01]  /*0790*/  IADD3.X R17, PT, PT, R7, R21, RZ, P2, !PT ;  /* 0x0000001507117210 */ /* 0x000fe200017fe4ff */
[----:B------:R-:W3:Y:S04]  /*07a0*/  LDG.E R6, desc[UR4][R6.64] ;  /* 0x0000000406067981 */ /* 0x000ee8000c1e1900 */
[----:B------:R-:W3:Y:S01]  /*07b0*/  LDG.E R8, desc[UR4][R14.64+0x4] ;  /* 0x000004040e087981 */ /* 0x000ee2000c1e1900 */
[----:B------:R-:W-:-:S03]  /*07c0*/  IMAD.X R21, R17, 0x1, R21, P0 ;  /* 0x0000000111157824 */ /* 0x000fc600000e0615 */
[----:B------:R-:W4:Y:S04]  /*07d0*/  LDG.E R16, desc[UR4][R16.64] ;  /* 0x0000000410107981 */ /* 0x000f28000c1e1900 */
[----:B------:R-:W4:Y:S04]  /*07e0*/  LDG.E R27, desc[UR4][R14.64+0x8] ;  /* 0x000008040e1b7981 */ /* 0x000f28000c1e1900 */
[----:B------:R-:W5:Y:S04]  /*07f0*/  LDG.E R23, desc[UR4][R14.64+0xc] ;  /* 0x00000c040e177981 */ /* 0x000f68000c1e1900 */
[----:B------:R-:W5:Y:S01]  /*0800*/  LDG.E R20, desc[UR4][R20.64] ;  /* 0x0000000414147981 */ /* 0x000f62000c1e1900 */
[----:B------:R-:W-:-:S05]  /*0810*/  IADD3 R2, P0, PT, R2, 0x4, RZ ;  /* 0x0000000402027810 */ /* 0x000fca0007f1e0ff */
[----:B------:R-:W-:Y:S02]  /*0820*/  IMAD.X R9, RZ, RZ, R9, P0 ;  /* 0x000000ffff097224 */ /* 0x000fe400000e0609 */
[----:B--2---:R-:W-:-:S04]  /*0830*/  FFMA R19, R25, R19, R18 ;  /* 0x0000001319137223 */ /* 0x004fc80000000012 */
[----:B---3--:R-:W-:-:S04]  /*0840*/  FFMA R8, R8, R6, R19 ;  /* 0x0000000608087223 */ /* 0x008fc80000000013 */
[----:B----4-:R-:W-:-:S04]  /*0850*/  FFMA R8, R27, R16, R8 ;  /* 0x000000101b087223 */ /* 0x010fc80000000008 */
[----:B-----5:R-:W-:-:S07]  /*0860*/  FFMA R18, R23, R20, R8 ;  /* 0x0000001417127223 */ /* 0x020fce0000000008 */
.L_x_83:
[----:B------:R-:W-:Y:S05]  /*0870*/  @!P1 BRA `(.L_x_80) ;  /* 0x0000000000b09947 */ /* 0x000fea0003800000 */
[----:B------:R-:W-:Y:S02]  /*0880*/  ISETP.NE.AND P1, PT, R24, 0x1, PT ;  /* 0x000000011800780c */ /* 0x000fe40003f25270 */
[----:B------:R-:W-:-:S04]  /*0890*/  LOP3.LUT R6, R0, 0x1, RZ, 0xc0, !PT ;  /* 0x0000000100067812 */ /* 0x000fc800078ec0ff */
[----:B------:R-:W-:-:S07]  /*08a0*/  ISETP.NE.U32.AND P0, PT, R6, 0x1, PT ;  /* 0x000000010600780c */ /* 0x000fce0003f05070 */
[----:B------:R-:W-:Y:S06]  /*08b0*/  @!P1 BRA `(.L_x_84) ;  /* 0x00000000005c9947 */ /* 0x000fec0003800000 */
[----:B------:R-:W1:Y:S01]  /*08c0*/  LDCU.128 UR8, c[0x0][0x380] ;  /* 0x00007000ff0877ac */ /* 0x000e620008000c00 */
[----:B------:R-:W-:Y:S01]  /*08d0*/  MOV R17, RZ ;  /* 0x000000ff00117202 */ /* 0x000fe20000000f00 */
[----:B------:R-:W-:Y:S01]  /*08e0*/  IMAD R6, R9, R0, RZ ;  /* 0x0000000009067224 */ /* 0x000fe200078e02ff */
[C---:B------:R-:W-:Y:S01]  /*08f0*/  IADD3 R7, P1, PT, R2.reuse, R12, RZ ;  /* 0x0000000c02077210 */ /* 0x040fe20007f3e0ff */
[----:B------:R-:W-:Y:S02]  /*0900*/  IMAD.MOV.U32 R16, RZ, RZ, R10 ;  /* 0x000000ffff107224 */ /* 0x000fe400078e000a */
[----:B------:R-:W-:Y:S02]  /*0910*/  IMAD R15, R3, R2, R6 ;  /* 0x00000002030f7224 */ /* 0x000fe400078e0206 */
[----:B------:R-:W-:-:S04]  /*0920*/  IMAD.WIDE.U32 R16, R2, R0, R16 ;  /* 0x0000000002107225 */ /* 0x000fc800078e0010 */
[----:B------:R-:W-:Y:S02]  /*0930*/  IMAD.X R8, R9, 0x1, R4, P1 ;  /* 0x0000000109087824 */ /* 0x000fe400008e0604 */
[----:B------:R-:W-:Y:S01]  /*0940*/  IMAD.IADD R15, R17, 0x1, R15 ;  /* 0x00000001110f7824 */ /* 0x000fe200078e020f */
[C---:B-1----:R-:W-:Y:S02]  /*0950*/  LEA R14, P1, R16.reuse, UR10, 0x2 ;  /* 0x0000000a100e7c11 */ /* 0x042fe4000f8210ff */
[C---:B------:R-:W-:Y:S02]  /*0960*/  LEA R6, P2, R7.reuse, UR8, 0x2 ;  /* 0x0000000807067c11 */ /* 0x040fe4000f8410ff */
[----:B------:R-:W-:Y:S02]  /*0970*/  LEA.HI.X R15, R16, UR11, R15, 0x2, P1 ;  /* 0x0000000b100f7c11 */ /* 0x000fe400088f140f */
[----:B------:R-:W-:Y:S02]  /*0980*/  LEA.HI.X R7, R7, UR9, R8, 0x2, P2 ;  /* 0x0000000907077c11 */ /* 0x000fe400090f1408 */
[----:B------:R-:W-:-:S02]  /*0990*/  LEA R16, P1, R0, R14, 0x2 ;  /* 0x0000000e00107211 */ /* 0x000fc400078210ff */
[----:B0-----:R-:W2:Y:S02]  /*09a0*/  LDG.E R14, desc[UR4][R14.64] ;  /* 0x000000040e0e7981 */ /* 0x001ea4000c1e1900 */
[----:B------:R-:W-:Y:S02]  /*09b0*/  LEA.HI.X R17, R0, R15, R3, 0x2, P1 ;  /* 0x0000000f00117211 */ /* 0x000fe400008f1403 */
[----:B------:R-:W2:Y:S04]  /*09c0*/  LDG.E R19, desc[UR4][R6.64] ;  /* 0x0000000406137981 */ /* 0x000ea8000c1e1900 */
[----:B------:R-:W3:Y:S04]  /*09d0*/  LDG.E R8, desc[UR4][R6.64+0x4] ;  /* 0x0000040406087981 */ /* 0x000ee8000c1e1900 */
[----:B------:R-:W3:Y:S01]  /*09e0*/  LDG.E R16, desc[UR4][R16.64] ;  /* 0x0000000410107981 */ /* 0x000ee2000c1e1900 */
[----:B------:R-:W-:-:S05]  /*09f0*/  IADD3 R2, P1, PT, R2, 0x2, RZ ;  /* 0x0000000202027810 */ /* 0x000fca0007f3e0ff */
[----:B------:R-:W-:Y:S02]  /*0a00*/  IMAD.X R9, RZ, RZ, R9, P1 ;  /* 0x000000ffff097224 */ /* 0x000fe400008e0609 */
[----:B--2---:R-:W-:-:S04]  /*0a10*/  FFMA R19, R19, R14, R18 ;  /* 0x0000000e13137223 */ /* 0x004fc80000000012 */
[----:B---3--:R-:W-:-:S07]  /*0a20*/  FFMA R18, R8, R16, R19 ;  /* 0x0000001008127223 */ /* 0x008fce0000000013 */
.L_x_84:
[----:B------:R-:W-:Y:S05]  /*0a30*/  @P0 BRA `(.L_x_80) ;  /* 0x0000000000400947 */ /* 0x000fea0003800000 */
[----:B------:R-:W1:Y:S01]  /*0a40*/  LDCU.128 UR8, c[0x0][0x380] ;  /* 0x00007000ff0877ac */ /* 0x000e620008000c00 */
[----:B------:R-:W-:Y:S01]  /*0a50*/  MOV R6, R10 ;  /* 0x0000000a00067202 */ /* 0x000fe20000000f00 */
[----:B------:R-:W-:Y:S01]  /*0a60*/  IMAD R8, R9, R0, RZ ;  /* 0x0000000009087224 */ /* 0x000fe200078e02ff */
[C---:B------:R-:W-:Y:S01]  /*0a70*/  IADD3 R13, P0, PT, R2.reuse, R12, RZ ;  /* 0x0000000c020d7210 */ /* 0x040fe20007f1e0ff */
[----:B------:R-:W-:Y:S02]  /*0a80*/  IMAD.MOV.U32 R7, RZ, RZ, RZ ;  /* 0x000000ffff077224 */ /* 0x000fe400078e00ff */
[----:B------:R-:W-:Y:S02]  /*0a90*/  IMAD R15, R3, R2, R8 ;  /* 0x00000002030f7224 */ /* 0x000fe400078e0208 */
[----:B------:R-:W-:-:S04]  /*0aa0*/  IMAD.WIDE.U32 R6, R2, R0, R6 ;  /* 0x0000000002067225 */ /* 0x000fc800078e0006 */
[----:B------:R-:W-:Y:S02]  /*0ab0*/  IMAD.X R4, R9, 0x1, R4, P0 ;  /* 0x0000000109047824 */ /* 0x000fe400000e0604 */
[----:B------:R-:W-:Y:S01]  /*0ac0*/  IMAD.IADD R7, R7, 0x1, R15 ;  /* 0x0000000107077824 */ /* 0x000fe200078e020f */
[C---:B-1----:R-:W-:Y:S02]  /*0ad0*/  LEA R8, P0, R13.reuse, UR8, 0x2 ;  /* 0x000000080d087c11 */ /* 0x042fe4000f8010ff */
[C---:B------:R-:W-:Y:S02]  /*0ae0*/  LEA R12, P1, R6.reuse, UR10, 0x2 ;  /* 0x0000000a060c7c11 */ /* 0x040fe4000f8210ff */
[----:B------:R-:W-:Y:S02]  /*0af0*/  LEA.HI.X R9, R13, UR9, R4, 0x2, P0 ;  /* 0x000000090d097c11 */ /* 0x000fe400080f1404 */
[----:B------:R-:W-:-:S04]  /*0b00*/  LEA.HI.X R13, R6, UR11, R7, 0x2, P1 ;  /* 0x0000000b060d7c11 */ /* 0x000fc800088f1407 */
[----:B0-----:R-:W2:Y:S04]  /*0b10*/  LDG.E R9, desc[UR4][R8.64] ;  /* 0x0000000408097981 */ /* 0x001ea8000c1e1900 */
[----:B------:R-:W2:Y:S02]  /*0b20*/  LDG.E R12, desc[UR4][R12.64] ;  /* 0x000000040c0c7981 */ /* 0x000ea4000c1e1900 */
[----:B--2---:R-:W-:-:S07]  /*0b30*/  FFMA R18, R9, R12, R18 ;  /* 0x0000000c09127223 */ /* 0x004fce0000000012 */
.L_x_80:
[----:B0-----:R-:W-:Y:S05]  /*0b40*/  BSYNC.RECONVERGENT B0 ;  /* 0x0000000000007941 */ /* 0x001fea0003800200 */
.L_x_79:
[----:B------:R-:W0:Y:S01]  /*0b50*/  LDCU.64 UR6, c[0x0][0x390] ;  /* 0x00007200ff0677ac */ /* 0x000e220008000a00 */
[----:B------:R-:W-:Y:S01]  /*0b60*/  IMAD R7, R3, R5, RZ ;  /* 0x0000000503077224 */ /* 0x000fe200078e02ff */
[----:B------:R-:W-:Y:S01]  /*0b70*/  MOV R2, R10 ;  /* 0x0000000a00027202 */ /* 0x000fe20000000f00 */
[----:B------:R-:W-:-:S04]  /*0b80*/  IMAD.MOV.U32 R3, RZ, RZ, RZ ;  /* 0x000000ffff037224 */ /* 0x000fc800078e00ff */
[----:B------:R-:W-:-:S04]  /*0b90*/  IMAD.WIDE.U32 R2, R5, R0, R2 ;  /* 0x0000000005027225 */ /* 0x000fc800078e0002 */
[----:B------:R-:W-:Y:S01]  /*0ba0*/  IMAD.IADD R3, R7, 0x1, R3 ;  /* 0x0000000107037824 */ /* 0x000fe200078e0203 */
[----:B0-----:R-:W-:-:S04]  /*0bb0*/  LEA R4, P0, R2, UR6, 0x2 ;  /* 0x0000000602047c11 */ /* 0x001fc8000f8010ff */
[----:B------:R-:W-:-:S05]  /*0bc0*/  LEA.HI.X R5, R2, UR7, R3, 0x2, P0 ;  /* 0x0000000702057c11 */ /* 0x000fca00080f1403 */
[----:B------:R-:W-:Y:S01]  /*0bd0*/  STG.E desc[UR4][R4.64], R18 ;  /* 0x0000001204007986 */ /* 0x000fe2000c101904 */
[----:B------:R-:W-:Y:S05]  /*0be0*/  EXIT ;  /* 0x000000000000794d */ /* 0x000fea0003800000 */
.L_x_85:
        /* <DEDUP_REMOVED lines=9> */
.L_x_94:


//--------------------- .nv.shared.reserved.0     --------------------------
	.section	.nv.shared.reserved.0,"aw",@nobits
	.weak		__nv_reservedSMEM_offset_0_alias
	.size		__nv_reservedSMEM_offset_0_alias, 0, 64
	.other		__nv_reservedSMEM_offset_0_alias,@"STO_CUDA_RESERVED_SHARED STV_DEFAULT"
__nv_reservedSMEM_offset_0_alias:
	.zero		0
	.zero		64


//--------------------- .nv.constant0.sum_coulomb_results_kernel --------------------------
	.section	.nv.constant0.sum_coulomb_results_kernel,"a",@progbits
	.sectionflags	@""
	.align	4
.nv.constant0.sum_coulomb_results_kernel:
	.zero		928


//--------------------- .nv.constant0.coulomb_kernel_without_addition --------------------------
	.section	.nv.constant0.coulomb_kernel_without_addition,"a",@progbits
	.sectionflags	@""
	.align	4
.nv.constant0.coulomb_kernel_without_addition:
	.zero		944


//--------------------- .nv.constant0.coulomb_kernel --------------------------
	.section	.nv.constant0.coulomb_kernel,"a",@progbits
	.sectionflags	@""
	.align	4
.nv.constant0.coulomb_kernel:
	.zero		944


//--------------------- .nv.constant0.matmul      --------------------------
	.section	.nv.constant0.matmul,"a",@progbits
	.sectionflags	@""
	.align	4
.nv.constant0.matmul:
	.zero		924


//--------------------- SYMBOLS --------------------------

	.type		.nv.reservedSmem.offset0,@object
	.size		.nv.reservedSmem.offset0,0x4
